// auto-generated by cutlass_sweep.gemm — config: {"arch": "sm_100", "cluster_m": 2, "cluster_n": 1, "dtype": "fp16", "stages": 3, "tile_k": 32, "tile_m": 128, "tile_n": 256}
#include "cutlass/cutlass.h"
#include "cutlass/gemm/collective/collective_builder.hpp"
#include "cutlass/gemm/device/gemm_universal_adapter.h"
#include "cutlass/gemm/kernel/gemm_universal.hpp"
#include "cutlass/epilogue/collective/collective_builder.hpp"

using ElemA = cutlass::half_t;
using ElemB = cutlass::half_t;
using ElemCD = cutlass::half_t;
using Acc  = float;
using TileShape    = cute::Shape<cute::_128, cute::_256, cute::_32>;
using ClusterShape = cute::Shape<cute::_2, cute::_1, cute::_1>;

using CollectiveEpilogue = typename cutlass::epilogue::collective::CollectiveBuilder<
    cutlass::arch::Sm100, cutlass::arch::OpClassTensorOp,
    TileShape, ClusterShape,
    cutlass::epilogue::collective::EpilogueTileAuto,
    Acc, Acc,
    ElemCD, cutlass::layout::RowMajor, 128 / cutlass::sizeof_bits<ElemCD>::value,
    ElemCD, cutlass::layout::RowMajor, 128 / cutlass::sizeof_bits<ElemCD>::value,
    cutlass::epilogue::collective::EpilogueScheduleAuto
  >::CollectiveOp;

using CollectiveMainloop = typename cutlass::gemm::collective::CollectiveBuilder<
    cutlass::arch::Sm100, cutlass::arch::OpClassTensorOp,
    ElemA, cutlass::layout::RowMajor, 128 / cutlass::sizeof_bits<ElemA>::value,
    ElemB, cutlass::layout::ColumnMajor, 128 / cutlass::sizeof_bits<ElemB>::value,
    Acc,
    TileShape, ClusterShape,
    cutlass::gemm::collective::StageCount<3>,
    cutlass::gemm::collective::KernelScheduleAuto
  >::CollectiveOp;

using GemmKernel = cutlass::gemm::kernel::GemmUniversal<
    cute::Shape<int,int,int,int>,
    CollectiveMainloop,
    CollectiveEpilogue
>;
using Gemm = cutlass::gemm::device::GemmUniversalAdapter<GemmKernel>;

// Force the device kernel symbol into the cubin without needing a host main.
auto* _anchor = &cutlass::device_kernel<GemmKernel>;


// ===== COMPILED SASS (sm_100a) =====

	.target	sm_100a

	.elftype	@"ET_EXEC"


//--------------------- .note.nv.tkinfo           --------------------------
	.section	.note.nv.tkinfo,"",@"SHT_NOTE"
	.sectionflags	@"SHF_NOTE_NV_TKINFO"
	.tkinfo
        /*0018*/ 	.word	0x00000002
        /*0030*/ 	.string	""
        /*0030*/ 	.string	"ptxas"
        /*0030*/ 	.string	"Cuda compilation tools, release 13.0, V13.0.88"
        /*0030*/ 	.string	"Build cuda_13.0.r13.0/compiler.36424714_0"
        /*0030*/ 	.string	"-arch sm_100a -m 64 "



//--------------------- .note.nv.cuinfo           --------------------------
	.section	.note.nv.cuinfo,"",@"SHT_NOTE"
	.sectionflags	@"SHF_NOTE_NV_CUINFO"
        /*0018*/ 	.short	0x0002
        /*001a*/ 	.short	0x0064
        /*001c*/ 	.short	0x0082
	.zero		2


//--------------------- .nv.info                  --------------------------
	.section	.nv.info,"",@"SHT_CUDA_INFO"
	.align	4


	//----- nvinfo : EIATTR_REGCOUNT
	.align		4
        /*0000*/ 	.byte	0x04, 0x2f
        /*0002*/ 	.short	(.L_19 - .L_18)
	.align		4
.L_18:
        /*0004*/ 	.word	index@(_ZN7cutlass13device_kernelINS_4gemm6kernel13GemmUniversalIN4cute5tupleIJiiiiEEENS1_10collective13CollectiveMmaINS1_35MainloopSm100TmaUmmaWarpSpecializedILi3ELi2ELi4ENS5_IJNS4_1CILi2EEENSA_ILi1EEESC_EEEEENS5_IJNSA_ILi128EEENSA_ILi256EEENSA_ILi32EEEEEENS_6half_tENS5_IJlSC_lEEESJ_SK_NS4_8TiledMMAINS4_8MMA_AtomIJNS4_26SM100_MMA_F16BF16_2x1SM_SSISJ_SJ_fLi128ELi256ELNS4_4UMMA5MajorE0ELSP_0ELNSO_7ScaleInE0ELSQ_0EEEEEENS4_6LayoutINS5_IJSC_SC_SC_EEENS5_IJNSA_ILi0EEESV_SV_EEEEENS5_IJNS4_10UnderscoreESY_SY_EEEEENS4_18SM100_TMA_2SM_LOADENS4_14ComposedLayoutINS4_7SwizzleILi2ELi4ELi3EEENS4_18smem_ptr_flag_bitsILi16EEENST_INS5_IJNSA_ILi8EEESH_EEENS5_IJSH_SC_EEEEEEEvNS4_8identityES11_S1B_vS1C_EENS_8epilogue10collective18CollectiveEpilogueINS1E_23Sm100TmaWarpSpecializedILi4ELi2ELi32ELb1ELb0EEEJNS5_IJNSA_ILi64EEESG_SH_EEENS5_IJNST_IS1J_SC_EENST_INS5_IJSH_SB_EEENS5_IJSC_SF_EEEEEEEESJ_SK_SJ_SK_NS1E_6fusion15FusionCallbacksIS1I_NS1Q_17LinearCombinationISJ_fSJ_fLNS_15FloatRoundStyleE2EEES1K_S1P_JEEENS4_5SM1004TMEM4LOAD26SM100_TMEM_LOAD_32dp32b32xENS4_13SM90_TMA_LOADES1B_NS4_39AutoVectorizingCopyWithAssumedAlignmentILi128EEENS4_14SM90_TMA_STOREES1B_S22_S22_EEEvvEEEEvNT_6ParamsE)
        /*0008*/ 	.word	0x00000073


	//----- nvinfo : EIATTR_FRAME_SIZE
	.align		4
.L_19:
        /*000c*/ 	.byte	0x04, 0x11
        /*000e*/ 	.short	(.L_21 - .L_20)
	.align		4
.L_20:
        /*0010*/ 	.word	index@($__internal_2_$__cuda_sm10x_tcgen05_guardrail_trap_unallocated_columns_being_dealloced)
        /*0014*/ 	.word	0x00000000


	//----- nvinfo : EIATTR_FRAME_SIZE
	.align		4
.L_21:
        /*0018*/ 	.byte	0x04, 0x11
        /*001a*/ 	.short	(.L_23 - .L_22)
	.align		4
.L_22:
        /*001c*/ 	.word	index@($__internal_1_$__cuda_sm10x_tcgen05_guardrail_trap_phase_invalid_during_alloc)
        /*0020*/ 	.word	0x00000000


	//----- nvinfo : EIATTR_FRAME_SIZE
	.align		4
.L_23:
        /*0024*/ 	.byte	0x04, 0x11
        /*0026*/ 	.short	(.L_25 - .L_24)
	.align		4
.L_24:
        /*0028*/ 	.word	index@($__internal_0_$__cuda_sm10x_tcgen05_guardrail_trap_col_being_dealloced_not_returned_by_alloc)
        /*002c*/ 	.word	0x00000000


	//----- nvinfo : EIATTR_FRAME_SIZE
	.align		4
.L_25:
        /*0030*/ 	.byte	0x04, 0x11
        /*0032*/ 	.short	(.L_27 - .L_26)
	.align		4
.L_26:
        /*0034*/ 	.word	index@(_ZN7cutlass13device_kernelINS_4gemm6kernel13GemmUniversalIN4cute5tupleIJiiiiEEENS1_10collective13CollectiveMmaINS1_35MainloopSm100TmaUmmaWarpSpecializedILi3ELi2ELi4ENS5_IJNS4_1CILi2EEENSA_ILi1EEESC_EEEEENS5_IJNSA_ILi128EEENSA_ILi256EEENSA_ILi32EEEEEENS_6half_tENS5_IJlSC_lEEESJ_SK_NS4_8TiledMMAINS4_8MMA_AtomIJNS4_26SM100_MMA_F16BF16_2x1SM_SSISJ_SJ_fLi128ELi256ELNS4_4UMMA5MajorE0ELSP_0ELNSO_7ScaleInE0ELSQ_0EEEEEENS4_6LayoutINS5_IJSC_SC_SC_EEENS5_IJNSA_ILi0EEESV_SV_EEEEENS5_IJNS4_10UnderscoreESY_SY_EEEEENS4_18SM100_TMA_2SM_LOADENS4_14ComposedLayoutINS4_7SwizzleILi2ELi4ELi3EEENS4_18smem_ptr_flag_bitsILi16EEENST_INS5_IJNSA_ILi8EEESH_EEENS5_IJSH_SC_EEEEEEEvNS4_8identityES11_S1B_vS1C_EENS_8epilogue10collective18CollectiveEpilogueINS1E_23Sm100TmaWarpSpecializedILi4ELi2ELi32ELb1ELb0EEEJNS5_IJNSA_ILi64EEESG_SH_EEENS5_IJNST_IS1J_SC_EENST_INS5_IJSH_SB_EEENS5_IJSC_SF_EEEEEEEESJ_SK_SJ_SK_NS1E_6fusion15FusionCallbacksIS1I_NS1Q_17LinearCombinationISJ_fSJ_fLNS_15FloatRoundStyleE2EEES1K_S1P_JEEENS4_5SM1004TMEM4LOAD26SM100_TMEM_LOAD_32dp32b32xENS4_13SM90_TMA_LOADES1B_NS4_39AutoVectorizingCopyWithAssumedAlignmentILi128EEENS4_14SM90_TMA_STOREES1B_S22_S22_EEEvvEEEEvNT_6ParamsE)
        /*0038*/ 	.word	0x00000000


	//----- nvinfo : EIATTR_MIN_STACK_SIZE
	.align		4
.L_27:
        /*003c*/ 	.byte	0x04, 0x12
        /*003e*/ 	.short	(.L_29 - .L_28)
	.align		4
.L_28:
        /*0040*/ 	.word	index@(_ZN7cutlass13device_kernelINS_4gemm6kernel13GemmUniversalIN4cute5tupleIJiiiiEEENS1_10collective13CollectiveMmaINS1_35MainloopSm100TmaUmmaWarpSpecializedILi3ELi2ELi4ENS5_IJNS4_1CILi2EEENSA_ILi1EEESC_EEEEENS5_IJNSA_ILi128EEENSA_ILi256EEENSA_ILi32EEEEEENS_6half_tENS5_IJlSC_lEEESJ_SK_NS4_8TiledMMAINS4_8MMA_AtomIJNS4_26SM100_MMA_F16BF16_2x1SM_SSISJ_SJ_fLi128ELi256ELNS4_4UMMA5MajorE0ELSP_0ELNSO_7ScaleInE0ELSQ_0EEEEEENS4_6LayoutINS5_IJSC_SC_SC_EEENS5_IJNSA_ILi0EEESV_SV_EEEEENS5_IJNS4_10UnderscoreESY_SY_EEEEENS4_18SM100_TMA_2SM_LOADENS4_14ComposedLayoutINS4_7SwizzleILi2ELi4ELi3EEENS4_18smem_ptr_flag_bitsILi16EEENST_INS5_IJNSA_ILi8EEESH_EEENS5_IJSH_SC_EEEEEEEvNS4_8identityES11_S1B_vS1C_EENS_8epilogue10collective18CollectiveEpilogueINS1E_23Sm100TmaWarpSpecializedILi4ELi2ELi32ELb1ELb0EEEJNS5_IJNSA_ILi64EEESG_SH_EEENS5_IJNST_IS1J_SC_EENST_INS5_IJSH_SB_EEENS5_IJSC_SF_EEEEEEEESJ_SK_SJ_SK_NS1E_6fusion15FusionCallbacksIS1I_NS1Q_17LinearCombinationISJ_fSJ_fLNS_15FloatRoundStyleE2EEES1K_S1P_JEEENS4_5SM1004TMEM4LOAD26SM100_TMEM_LOAD_32dp32b32xENS4_13SM90_TMA_LOADES1B_NS4_39AutoVectorizingCopyWithAssumedAlignmentILi128EEENS4_14SM90_TMA_STOREES1B_S22_S22_EEEvvEEEEvNT_6ParamsE)
        /*0044*/ 	.word	0x00000000
.L_29:


//--------------------- .nv.compat                --------------------------
	.section	.nv.compat,"",@"SHT_CUDA_COMPAT_INFO"
	.align	4
        /*0000*/ 	.byte	0x02, 0x09, 0x01, 0x00, 0x02, 0x02, 0x02, 0x00, 0x02, 0x05, 0x05, 0x00, 0x03, 0x07, 0x01, 0x01
        /*0010*/ 	.byte	0x02, 0x03, 0x01, 0x00, 0x02, 0x06, 0x01, 0x00, 0x04, 0x0b, 0x08, 0x00, 0x09, 0x00, 0x00, 0x00
        /*0020*/ 	.byte	0x00, 0x00, 0x00, 0x00


//--------------------- .nv.info._ZN7cutlass13device_kernelINS_4gemm6kernel13GemmUniversalIN4cute5tupleIJiiiiEEENS1_10collective13CollectiveMmaINS1_35MainloopSm100TmaUmmaWarpSpecializedILi3ELi2ELi4ENS5_IJNS4_1CILi2EEENSA_ILi1EEESC_EEEEENS5_IJNSA_ILi128EEENSA_ILi256EEENSA_ILi32EEEEEENS_6half_tENS5_IJlSC_lEEESJ_SK_NS4_8TiledMMAINS4_8MMA_AtomIJNS4_26SM100_MMA_F16BF16_2x1SM_SSISJ_SJ_fLi128ELi256ELNS4_4UMMA5MajorE0ELSP_0ELNSO_7ScaleInE0ELSQ_0EEEEEENS4_6LayoutINS5_IJSC_SC_SC_EEENS5_IJNSA_ILi0EEESV_SV_EEEEENS5_IJNS4_10UnderscoreESY_SY_EEEEENS4_18SM100_TMA_2SM_LOADENS4_14ComposedLayoutINS4_7SwizzleILi2ELi4ELi3EEENS4_18smem_ptr_flag_bitsILi16EEENST_INS5_IJNSA_ILi8EEESH_EEENS5_IJSH_SC_EEEEEEEvNS4_8identityES11_S1B_vS1C_EENS_8epilogue10collective18CollectiveEpilogueINS1E_23Sm100TmaWarpSpecializedILi4ELi2ELi32ELb1ELb0EEEJNS5_IJNSA_ILi64EEESG_SH_EEENS5_IJNST_IS1J_SC_EENST_INS5_IJSH_SB_EEENS5_IJSC_SF_EEEEEEEESJ_SK_SJ_SK_NS1E_6fusion15FusionCallbacksIS1I_NS1Q_17LinearCombinationISJ_fSJ_fLNS_15FloatRoundStyleE2EEES1K_S1P_JEEENS4_5SM1004TMEM4LOAD26SM100_TMEM_LOAD_32dp32b32xENS4_13SM90_TMA_LOADES1B_NS4_39AutoVectorizingCopyWithAssumedAlignmentILi128EEENS4_14SM90_TMA_STOREES1B_S22_S22_EEEvvEEEEvNT_6ParamsE --------------------------
	.section	.nv.info._ZN7cutlass13device_kernelINS_4gemm6kernel13GemmUniversalIN4cute5tupleIJiiiiEEENS1_10collective13CollectiveMmaINS1_35MainloopSm100TmaUmmaWarpSpecializedILi3ELi2ELi4ENS5_IJNS4_1CILi2EEENSA_ILi1EEESC_EEEEENS5_IJNSA_ILi128EEENSA_ILi256EEENSA_ILi32EEEEEENS_6half_tENS5_IJlSC_lEEESJ_SK_NS4_8TiledMMAINS4_8MMA_AtomIJNS4_26SM100_MMA_F16BF16_2x1SM_SSISJ_SJ_fLi128ELi256ELNS4_4UMMA5MajorE0ELSP_0ELNSO_7ScaleInE0ELSQ_0EEEEEENS4_6LayoutINS5_IJSC_SC_SC_EEENS5_IJNSA_ILi0EEESV_SV_EEEEENS5_IJNS4_10UnderscoreESY_SY_EEEEENS4_18SM100_TMA_2SM_LOADENS4_14ComposedLayoutINS4_7SwizzleILi2ELi4ELi3EEENS4_18smem_ptr_flag_bitsILi16EEENST_INS5_IJNSA_ILi8EEESH_EEENS5_IJSH_SC_EEEEEEEvNS4_8identityES11_S1B_vS1C_EENS_8epilogue10collective18CollectiveEpilogueINS1E_23Sm100TmaWarpSpecializedILi4ELi2ELi32ELb1ELb0EEEJNS5_IJNSA_ILi64EEESG_SH_EEENS5_IJNST_IS1J_SC_EENST_INS5_IJSH_SB_EEENS5_IJSC_SF_EEEEEEEESJ_SK_SJ_SK_NS1E_6fusion15FusionCallbacksIS1I_NS1Q_17LinearCombinationISJ_fSJ_fLNS_15FloatRoundStyleE2EEES1K_S1P_JEEENS4_5SM1004TMEM4LOAD26SM100_TMEM_LOAD_32dp32b32xENS4_13SM90_TMA_LOADES1B_NS4_39AutoVectorizingCopyWithAssumedAlignmentILi128EEENS4_14SM90_TMA_STOREES1B_S22_S22_EEEvvEEEEvNT_6ParamsE,"",@"SHT_CUDA_INFO"
	.sectionflags	@""
	.align	4


	//----- nvinfo : EIATTR_CUDA_API_VERSION
	.align		4
        /*0000*/ 	.byte	0x04, 0x37
        /*0002*/ 	.short	(.L_31 - .L_30)
.L_30:
        /*0004*/ 	.word	0x00000082


	//----- nvinfo : EIATTR_KPARAM_INFO
	.align		4
.L_31:
        /*0008*/ 	.byte	0x04, 0x17
        /*000a*/ 	.short	(.L_33 - .L_32)
.L_32:
        /*000c*/ 	.word	0x00000000
        /*0010*/ 	.short	0x0000
        /*0012*/ 	.short	0x0000
        /*0014*/ 	.byte	0x00, 0xf0, 0x01, 0x20


	//----- nvinfo : EIATTR_AT_ENTRY_FRAGMENTS
	.align		4
.L_33:
        /*0018*/ 	.byte	0x04, 0x4f
        /*001a*/ 	.short	(.L_35 - .L_34)


	//   ....[0]....
.L_34:
        /*001c*/ 	.word	0x00000007


	//----- nvinfo : EIATTR_RESERVED_SMEM_USED
	.align		4
.L_35:
        /*0020*/ 	.byte	0x01, 0x41
	.zero		2


	//----- nvinfo : EIATTR_SPARSE_MMA_MASK
	.align		4
        /*0024*/ 	.byte	0x03, 0x50
        /*0026*/ 	.short	0x0000


	//----- nvinfo : EIATTR_TCGEN05_2CTA_USED
	.align		4
        /*0028*/ 	.byte	0x01, 0x52
	.zero		2


	//----- nvinfo : EIATTR_MAXREG_COUNT
	.align		4
        /*002c*/ 	.byte	0x03, 0x1b
        /*002e*/ 	.short	0x00ff


	//----- nvinfo : EIATTR_NUM_BARRIERS
	.align		4
        /*0030*/ 	.byte	0x02, 0x4c
        /*0032*/ 	.byte	0x07
	.zero		1


	//----- nvinfo : EIATTR_EXTERNS
	.align		4
        /*0034*/ 	.byte	0x04, 0x0f
        /*0036*/ 	.short	(.L_37 - .L_36)


	//   ....[0]....
	.align		4
.L_36:
        /*0038*/ 	.word	index@(__assertfail)


	//----- nvinfo : EIATTR_MERCURY_ISA_VERSION
	.align		4
.L_37:
        /*003c*/ 	.byte	0x03, 0x5f
        /*003e*/ 	.short	0x0101


	//----- nvinfo : EIATTR_INT_WARP_WIDE_INSTR_OFFSETS
	.align		4
        /*0040*/ 	.byte	0x04, 0x31
        /*0042*/ 	.short	(.L_39 - .L_38)


	//   ....[0]....
.L_38:
        /*0044*/ 	.word	0x00000cf0


	//   ....[1]....
        /*0048*/ 	.word	0x00000d90


	//   ....[2]....
        /*004c*/ 	.word	0x000020f0


	//   ....[3]....
        /*0050*/ 	.word	0x00003e50


	//   ....[4]....
        /*0054*/ 	.word	0x00003e80


	//   ....[5]....
        /*0058*/ 	.word	0x00003ed0


	//   ....[6]....
        /*005c*/ 	.word	0x000047f0


	//   ....[7]....
        /*0060*/ 	.word	0x00004810


	//   ....[8]....
        /*0064*/ 	.word	0x000048f0


	//   ....[9]....
        /*0068*/ 	.word	0x000049b0


	//   ....[10]....
        /*006c*/ 	.word	0x000049d0


	//   ....[11]....
        /*0070*/ 	.word	0x00004aa0


	//   ....[12]....
        /*0074*/ 	.word	0x00004b90


	//   ....[13]....
        /*0078*/ 	.word	0x00004bb0


	//   ....[14]....
        /*007c*/ 	.word	0x00004cb0


	//   ....[15]....
        /*0080*/ 	.word	0x00004e60


	//   ....[16]....
        /*0084*/ 	.word	0x00004e70


	//   ....[17]....
        /*0088*/ 	.word	0x00005000


	//----- nvinfo : EIATTR_COOP_GROUP_MASK_REGIDS
	.align		4
.L_39:
        /*008c*/ 	.byte	0x04, 0x29
        /*008e*/ 	.short	(.L_41 - .L_40)


	//   ....[0]....
.L_40:
        /*0090*/ 	.word	0xffffffff


	//   ....[1]....
        /*0094*/ 	.word	0xffffffff


	//   ....[2]....
        /*0098*/ 	.word	0xffffffff


	//   ....[3]....
        /*009c*/ 	.word	0xffffffff


	//   ....[4]....
        /*00a0*/ 	.word	0xffffffff


	//   ....[5]....
        /*00a4*/ 	.word	0xffffffff


	//   ....[6]....
        /*00a8*/ 	.word	0xffffffff


	//   ....[7]....
        /*00ac*/ 	.word	0xffffffff


	//   ....[8]....
        /*00b0*/ 	.word	0xffffffff


	//   ....[9]....
        /*00b4*/ 	.word	0xffffffff


	//   ....[10]....
        /*00b8*/ 	.word	0xffffffff


	//   ....[11]....
        /*00bc*/ 	.word	0xffffffff


	//   ....[12]....
        /*00c0*/ 	.word	0xffffffff


	//   ....[13]....
        /*00c4*/ 	.word	0xffffffff


	//----- nvinfo : EIATTR_COOP_GROUP_INSTR_OFFSETS
	.align		4
.L_41:
        /*00c8*/ 	.byte	0x04, 0x28
        /*00ca*/ 	.short	(.L_43 - .L_42)


	//   ....[0]....
.L_42:
        /*00cc*/ 	.word	0x000000c0


	//   ....[1]....
        /*00d0*/ 	.word	0x00000500


	//   ....[2]....
        /*00d4*/ 	.word	0x00000660


	//   ....[3]....
        /*00d8*/ 	.word	0x000007f0


	//   ....[4]....
        /*00dc*/ 	.word	0x000008e0


	//   ....[5]....
        /*00e0*/ 	.word	0x00000a40


	//   ....[6]....
        /*00e4*/ 	.word	0x00000bd0


	//   ....[7]....
        /*00e8*/ 	.word	0x00000e10


	//   ....[8]....
        /*00ec*/ 	.word	0x00001fd0


	//   ....[9]....
        /*00f0*/ 	.word	0x00002d20


	//   ....[10]....
        /*00f4*/ 	.word	0x000031f0


	//   ....[11]....
        /*00f8*/ 	.word	0x00003220


	//   ....[12]....
        /*00fc*/ 	.word	0x00003d60


	//   ....[13]....
        /*0100*/ 	.word	0x00003f70


	//----- nvinfo : EIATTR_VRC_CTA_INIT_COUNT
	.align		4
.L_43:
        /*0104*/ 	.byte	0x02, 0x4a
        /*0106*/ 	.byte	0x80
	.zero		1


	//----- nvinfo : EIATTR_SYSCALL_OFFSETS
	.align		4
        /*0108*/ 	.byte	0x04, 0x46
        /*010a*/ 	.short	(.L_45 - .L_44)


	//   ....[0]....
.L_44:
        /*010c*/ 	.word	0x00005af0


	//   ....[1]....
        /*0110*/ 	.word	0x00005be0


	//   ....[2]....
        /*0114*/ 	.word	0x00006350


	//   ....[3]....
        /*0118*/ 	.word	0x00007010


	//   ....[4]....
        /*011c*/ 	.word	0x00007cb0


	//   ....[5]....
        /*0120*/ 	.word	0x00008950


	//----- nvinfo : EIATTR_MBARRIER_INSTR_OFFSETS
	.align		4
.L_45:
        /*0124*/ 	.byte	0x04, 0x39
        /*0126*/ 	.short	(.L_47 - .L_46)


	//   ....[0]....
.L_46:
        /*0128*/ 	.word	0x000005f0
        /*012c*/ 	.word	0x000000ff
        /*0130*/ 	.word	0x00000000
        /*0134*/ 	.short	0x0100
        /*0136*/ 	.byte	0x08
	.zero		1


	//   ....[1]....
        /*0138*/ 	.word	0x00000600
        /*013c*/ 	.word	0x000000ff
        /*0140*/ 	.word	0x00000018
        /*0144*/ 	.short	0x0100
        /*0146*/ 	.byte	0x08
	.zero		1


	//   ....[2]....
        /*0148*/ 	.word	0x00000610
        /*014c*/ 	.word	0x000000ff
        /*0150*/ 	.word	0x00000008
        /*0154*/ 	.short	0x0100
        /*0156*/ 	.byte	0x08
	.zero		1


	//   ....[3]....
        /*0158*/ 	.word	0x00000620
        /*015c*/ 	.word	0x000000ff
        /*0160*/ 	.word	0x00000020
        /*0164*/ 	.short	0x0100
        /*0166*/ 	.byte	0x08
	.zero		1


	//   ....[4]....
        /*0168*/ 	.word	0x00000630
        /*016c*/ 	.word	0x000000ff
        /*0170*/ 	.word	0x00000010
        /*0174*/ 	.short	0x0100
        /*0176*/ 	.byte	0x08
	.zero		1


	//   ....[5]....
        /*0178*/ 	.word	0x00000640
        /*017c*/ 	.word	0x000000ff
        /*0180*/ 	.word	0x00000028
        /*0184*/ 	.short	0x0100
        /*0186*/ 	.byte	0x08
	.zero		1


	//   ....[6]....
        /*0188*/ 	.word	0x00000760
        /*018c*/ 	.word	0x000000ff
        /*0190*/ 	.word	0x00000030
        /*0194*/ 	.short	0x0100
        /*0196*/ 	.byte	0x09
	.zero		1


	//   ....[7]....
        /*0198*/ 	.word	0x00000770
        /*019c*/ 	.word	0x000000ff
        /*01a0*/ 	.word	0x00000050
        /*01a4*/ 	.short	0x0100
        /*01a6*/ 	.byte	0x09
	.zero		1


	//   ....[8]....
        /*01a8*/ 	.word	0x00000780
        /*01ac*/ 	.word	0x000000ff
        /*01b0*/ 	.word	0x00000038
        /*01b4*/ 	.short	0x0100
        /*01b6*/ 	.byte	0x09
	.zero		1


	//   ....[9]....
        /*01b8*/ 	.word	0x00000790
        /*01bc*/ 	.word	0x000000ff
        /*01c0*/ 	.word	0x00000058
        /*01c4*/ 	.short	0x0100
        /*01c6*/ 	.byte	0x09
	.zero		1


	//   ....[10]....
        /*01c8*/ 	.word	0x000007a0
        /*01cc*/ 	.word	0x000000ff
        /*01d0*/ 	.word	0x00000040
        /*01d4*/ 	.short	0x0100
        /*01d6*/ 	.byte	0x09
	.zero		1


	//   ....[11]....
        /*01d8*/ 	.word	0x000007b0
        /*01dc*/ 	.word	0x000000ff
        /*01e0*/ 	.word	0x00000060
        /*01e4*/ 	.short	0x0100
        /*01e6*/ 	.byte	0x09
	.zero		1


	//   ....[12]....
        /*01e8*/ 	.word	0x000007c0
        /*01ec*/ 	.word	0x000000ff
        /*01f0*/ 	.word	0x00000048
        /*01f4*/ 	.short	0x0100
        /*01f6*/ 	.byte	0x09
	.zero		1


	//   ....[13]....
        /*01f8*/ 	.word	0x000007d0
        /*01fc*/ 	.word	0x000000ff
        /*0200*/ 	.word	0x00000068
        /*0204*/ 	.short	0x0100
        /*0206*/ 	.byte	0x09
	.zero		1


	//   ....[14]....
        /*0208*/ 	.word	0x000008b0
        /*020c*/ 	.word	0x000000ff
        /*0210*/ 	.word	0x00000070
        /*0214*/ 	.short	0x0100
        /*0216*/ 	.byte	0x08
	.zero		1


	//   ....[15]....
        /*0218*/ 	.word	0x000008c0
        /*021c*/ 	.word	0x000000ff
        /*0220*/ 	.word	0x00000078
        /*0224*/ 	.short	0x0100
        /*0226*/ 	.byte	0x08
	.zero		1


	//   ....[16]....
        /*0228*/ 	.word	0x000009f0
        /*022c*/ 	.word	0x000000ff
        /*0230*/ 	.word	0x00000080
        /*0234*/ 	.short	0x0100
        /*0236*/ 	.byte	0x08
	.zero		1


	//   ....[17]....
        /*0238*/ 	.word	0x00000a00
        /*023c*/ 	.word	0x000000ff
        /*0240*/ 	.word	0x00000090
        /*0244*/ 	.short	0x0100
        /*0246*/ 	.byte	0x08
	.zero		1


	//   ....[18]....
        /*0248*/ 	.word	0x00000a10
        /*024c*/ 	.word	0x000000ff
        /*0250*/ 	.word	0x00000088
        /*0254*/ 	.short	0x0100
        /*0256*/ 	.byte	0x08
	.zero		1


	//   ....[19]....
        /*0258*/ 	.word	0x00000a20
        /*025c*/ 	.word	0x000000ff
        /*0260*/ 	.word	0x00000098
        /*0264*/ 	.short	0x0100
        /*0266*/ 	.byte	0x08
	.zero		1


	//   ....[20]....
        /*0268*/ 	.word	0x00000b40
        /*026c*/ 	.word	0x000000ff
        /*0270*/ 	.word	0x000000a0
        /*0274*/ 	.short	0x0100
        /*0276*/ 	.byte	0x09
	.zero		1


	//   ....[21]....
        /*0278*/ 	.word	0x00000b50
        /*027c*/ 	.word	0x000000ff
        /*0280*/ 	.word	0x000000c0
        /*0284*/ 	.short	0x0100
        /*0286*/ 	.byte	0x09
	.zero		1


	//   ....[22]....
        /*0288*/ 	.word	0x00000b60
        /*028c*/ 	.word	0x000000ff
        /*0290*/ 	.word	0x000000a8
        /*0294*/ 	.short	0x0100
        /*0296*/ 	.byte	0x09
	.zero		1


	//   ....[23]....
        /*0298*/ 	.word	0x00000b70
        /*029c*/ 	.word	0x000000ff
        /*02a0*/ 	.word	0x000000c8
        /*02a4*/ 	.short	0x0100
        /*02a6*/ 	.byte	0x09
	.zero		1


	//   ....[24]....
        /*02a8*/ 	.word	0x00000b80
        /*02ac*/ 	.word	0x000000ff
        /*02b0*/ 	.word	0x000000b0
        /*02b4*/ 	.short	0x0100
        /*02b6*/ 	.byte	0x09
	.zero		1


	//   ....[25]....
        /*02b8*/ 	.word	0x00000b90
        /*02bc*/ 	.word	0x000000ff
        /*02c0*/ 	.word	0x000000d0
        /*02c4*/ 	.short	0x0100
        /*02c6*/ 	.byte	0x09
	.zero		1


	//   ....[26]....
        /*02c8*/ 	.word	0x00000ba0
        /*02cc*/ 	.word	0x000000ff
        /*02d0*/ 	.word	0x000000b8
        /*02d4*/ 	.short	0x0100
        /*02d6*/ 	.byte	0x09
	.zero		1


	//   ....[27]....
        /*02d8*/ 	.word	0x00000bb0
        /*02dc*/ 	.word	0x000000ff
        /*02e0*/ 	.word	0x000000d8
        /*02e4*/ 	.short	0x0100
        /*02e6*/ 	.byte	0x09
	.zero		1


	//   ....[28]....
        /*02e8*/ 	.word	0x00000ca0
        /*02ec*/ 	.word	0x000000ff
        /*02f0*/ 	.word	0x000000e0
        /*02f4*/ 	.short	0x0100
        /*02f6*/ 	.byte	0x08
	.zero		1


	//   ....[29]....
        /*02f8*/ 	.word	0x00000cb0
        /*02fc*/ 	.word	0x000000ff
        /*0300*/ 	.word	0x000000f0
        /*0304*/ 	.short	0x0100
        /*0306*/ 	.byte	0x08
	.zero		1


	//   ....[30]....
        /*0308*/ 	.word	0x00000cc0
        /*030c*/ 	.word	0x000000ff
        /*0310*/ 	.word	0x000000e8
        /*0314*/ 	.short	0x0100
        /*0316*/ 	.byte	0x08
	.zero		1


	//   ....[31]....
        /*0318*/ 	.word	0x00000cd0
        /*031c*/ 	.word	0x000000ff
        /*0320*/ 	.word	0x000000f8
        /*0324*/ 	.short	0x0100
        /*0326*/ 	.byte	0x08
	.zero		1


	//   ....[32]....
        /*0328*/ 	.word	0x00000dc0
        /*032c*/ 	.word	0x000000ff
        /*0330*/ 	.word	0x00000100
        /*0334*/ 	.short	0x0100
        /*0336*/ 	.byte	0x07
	.zero		1


	//   ....[33]....
        /*0338*/ 	.word	0x000017d0
        /*033c*/ 	.word	0x00000002
        /*0340*/ 	.word	0x000000f0
        /*0344*/ 	.short	0x010a
        /*0346*/ 	.byte	0xff
	.zero		1


	//   ....[34]....
        /*0348*/ 	.word	0x00001800
        /*034c*/ 	.word	0x00000002
        /*0350*/ 	.word	0x000000e0
        /*0354*/ 	.short	0x0101
        /*0356*/ 	.byte	0xff
	.zero		1


	//   ....[35]....
        /*0358*/ 	.word	0x000018d0
        /*035c*/ 	.word	0x000000ff
        /*0360*/ 	.word	0x00000018
        /*0364*/ 	.short	0x010a
        /*0366*/ 	.byte	0x08
	.zero		1


	//   ....[36]....
        /*0368*/ 	.word	0x000019d0
        /*036c*/ 	.word	0x000000ff
        /*0370*/ 	.word	0x00000018
        /*0374*/ 	.short	0x010a
        /*0376*/ 	.byte	0x21
	.zero		1


	//   ....[37]....
        /*0378*/ 	.word	0x00001b80
        /*037c*/ 	.word	0x000000ff
        /*0380*/ 	.word	0x00000018
        /*0384*/ 	.short	0x010a
        /*0386*/ 	.byte	0x08
	.zero		1


	//   ....[38]....
        /*0388*/ 	.word	0x00001c80
        /*038c*/ 	.word	0x000000ff
        /*0390*/ 	.word	0x00000078
        /*0394*/ 	.short	0x0101
        /*0396*/ 	.byte	0x06
	.zero		1


	//   ....[39]....
        /*0398*/ 	.word	0x00001ca0
        /*039c*/ 	.word	0x000000ff
        /*03a0*/ 	.word	0x00000018
        /*03a4*/ 	.short	0x010a
        /*03a6*/ 	.byte	0x08
	.zero		1


	//   ....[40]....
        /*03a8*/ 	.word	0x00001d20
        /*03ac*/ 	.word	0x000000ff
        /*03b0*/ 	.word	0x00000018
        /*03b4*/ 	.short	0x010a
        /*03b6*/ 	.byte	0x11
	.zero		1


	//   ....[41]....
        /*03b8*/ 	.word	0x00001eb0
        /*03bc*/ 	.word	0x000000ff
        /*03c0*/ 	.word	0x00000018
        /*03c4*/ 	.short	0x010a
        /*03c6*/ 	.byte	0x08
	.zero		1


	//   ....[42]....
        /*03c8*/ 	.word	0x00002000
        /*03cc*/ 	.word	0x00000002
        /*03d0*/ 	.word	0x00000080
        /*03d4*/ 	.short	0x010a
        /*03d6*/ 	.byte	0xff
	.zero		1


	//   ....[43]....
        /*03d8*/ 	.word	0x000020c0
        /*03dc*/ 	.word	0x00000002
        /*03e0*/ 	.word	0x00000000
        /*03e4*/ 	.short	0x0101
        /*03e6*/ 	.byte	0xff
	.zero		1


	//   ....[44]....
        /*03e8*/ 	.word	0x00002620
        /*03ec*/ 	.word	0x000000ff
        /*03f0*/ 	.word	0x00000000
        /*03f4*/ 	.short	0x010a
        /*03f6*/ 	.byte	0x04
	.zero		1


	//   ....[45]....
        /*03f8*/ 	.word	0x000026b0
        /*03fc*/ 	.word	0x000000ff
        /*0400*/ 	.word	0x00000000
        /*0404*/ 	.short	0x010a
        /*0406*/ 	.byte	0x04
	.zero		1


	//   ....[46]....
        /*0408*/ 	.word	0x00002750
        /*040c*/ 	.word	0x00000000
        /*0410*/ 	.word	0x00000000
        /*0414*/ 	.short	0x010a
        /*0416*/ 	.byte	0xff
	.zero		1


	//   ....[47]....
        /*0418*/ 	.word	0x00002880
        /*041c*/ 	.word	0x00000000
        /*0420*/ 	.word	0x000000e0
        /*0424*/ 	.short	0x010a
        /*0426*/ 	.byte	0xff
	.zero		1


	//   ....[48]....
        /*0428*/ 	.word	0x000028f0
        /*042c*/ 	.word	0x00000000
        /*0430*/ 	.word	0x00000000
        /*0434*/ 	.short	0x0101
        /*0436*/ 	.byte	0xff
	.zero		1


	//   ....[49]....
        /*0438*/ 	.word	0x00002910
        /*043c*/ 	.word	0x000000ff
        /*0440*/ 	.word	0x00000090
        /*0444*/ 	.short	0x010a
        /*0446*/ 	.byte	0x05
	.zero		1


	//   ....[50]....
        /*0448*/ 	.word	0x00002a30
        /*044c*/ 	.word	0x00000000
        /*0450*/ 	.word	0x00000080
        /*0454*/ 	.short	0x010a
        /*0456*/ 	.byte	0xff
	.zero		1


	//   ....[51]....
        /*0458*/ 	.word	0x00002b30
        /*045c*/ 	.word	0x00000000
        /*0460*/ 	.word	0x00000000
        /*0464*/ 	.short	0x0101
        /*0466*/ 	.byte	0xff
	.zero		1


	//   ....[52]....
        /*0468*/ 	.word	0x00002bc0
        /*046c*/ 	.word	0x000000ff
        /*0470*/ 	.word	0x00000090
        /*0474*/ 	.short	0x0106
        /*0476*/ 	.byte	0x05
	.zero		1


	//   ....[53]....
        /*0478*/ 	.word	0x00002be0
        /*047c*/ 	.word	0x000000ff
        /*0480*/ 	.word	0x00000090
        /*0484*/ 	.short	0x010a
        /*0486*/ 	.byte	0x05
	.zero		1


	//   ....[54]....
        /*0488*/ 	.word	0x00002c70
        /*048c*/ 	.word	0x000000ff
        /*0490*/ 	.word	0x00000090
        /*0494*/ 	.short	0x0106
        /*0496*/ 	.byte	0x04
	.zero		1


	//   ....[55]....
        /*0498*/ 	.word	0x00002cb0
        /*049c*/ 	.word	0x00000000
        /*04a0*/ 	.word	0x00000090
        /*04a4*/ 	.short	0x010a
        /*04a6*/ 	.byte	0xff
	.zero		1


	//   ....[56]....
        /*04a8*/ 	.word	0x00002ef0
        /*04ac*/ 	.word	0x000000ff
        /*04b0*/ 	.word	0x00000008
        /*04b4*/ 	.short	0x010a
        /*04b6*/ 	.byte	0x06
	.zero		1


	//   ....[57]....
        /*04b8*/ 	.word	0x00002f10
        /*04bc*/ 	.word	0x000000ff
        /*04c0*/ 	.word	0x00000008
        /*04c4*/ 	.short	0x010a
        /*04c6*/ 	.byte	0x06
	.zero		1


	//   ....[58]....
        /*04c8*/ 	.word	0x000030a0
        /*04cc*/ 	.word	0x000000ff
        /*04d0*/ 	.word	0x00000008
        /*04d4*/ 	.short	0x010a
        /*04d6*/ 	.byte	0x06
	.zero		1


	//   ....[59]....
        /*04d8*/ 	.word	0x000030c0
        /*04dc*/ 	.word	0x000000ff
        /*04e0*/ 	.word	0x00000008
        /*04e4*/ 	.short	0x010a
        /*04e6*/ 	.byte	0x06
	.zero		1


	//   ....[60]....
        /*04e8*/ 	.word	0x00003180
        /*04ec*/ 	.word	0x000000ff
        /*04f0*/ 	.word	0x00000000
        /*04f4*/ 	.short	0x0101
        /*04f6*/ 	.byte	0x07
	.zero		1


	//   ....[61]....
        /*04f8*/ 	.word	0x00003480
        /*04fc*/ 	.word	0x00000000
        /*0500*/ 	.word	0x00000080
        /*0504*/ 	.short	0x010a
        /*0506*/ 	.byte	0xff
	.zero		1


	//   ....[62]....
        /*0508*/ 	.word	0x00003540
        /*050c*/ 	.word	0x00000000
        /*0510*/ 	.word	0x00000000
        /*0514*/ 	.short	0x0101
        /*0516*/ 	.byte	0xff
	.zero		1


	//   ....[63]....
        /*0518*/ 	.word	0x00003600
        /*051c*/ 	.word	0x000000ff
        /*0520*/ 	.word	0x00000000
        /*0524*/ 	.short	0x010a
        /*0526*/ 	.byte	0x06
	.zero		1


	//   ....[64]....
        /*0528*/ 	.word	0x00003610
        /*052c*/ 	.word	0x000000ff
        /*0530*/ 	.word	0x000000c0
        /*0534*/ 	.short	0x010a
        /*0536*/ 	.byte	0x0a
	.zero		1


	//   ....[65]....
        /*0538*/ 	.word	0x000036c0
        /*053c*/ 	.word	0x000000ff
        /*0540*/ 	.word	0x00000000
        /*0544*/ 	.short	0x010a
        /*0546*/ 	.byte	0x09
	.zero		1


	//   ....[66]....
        /*0548*/ 	.word	0x00003800
        /*054c*/ 	.word	0x000000ff
        /*0550*/ 	.word	0x00000000
        /*0554*/ 	.short	0x010a
        /*0556*/ 	.byte	0x06
	.zero		1


	//   ....[67]....
        /*0558*/ 	.word	0x00003a50
        /*055c*/ 	.word	0x000000ff
        /*0560*/ 	.word	0x00000000
        /*0564*/ 	.short	0x010a
        /*0566*/ 	.byte	0x07
	.zero		1


	//   ....[68]....
        /*0568*/ 	.word	0x00003ae0
        /*056c*/ 	.word	0x000000ff
        /*0570*/ 	.word	0x00000000
        /*0574*/ 	.short	0x010a
        /*0576*/ 	.byte	0x07
	.zero		1


	//   ....[69]....
        /*0578*/ 	.word	0x00003b70
        /*057c*/ 	.word	0x000000ff
        /*0580*/ 	.word	0x00000000
        /*0584*/ 	.short	0x010a
        /*0586*/ 	.byte	0x07
	.zero		1


	//   ....[70]....
        /*0588*/ 	.word	0x00003c10
        /*058c*/ 	.word	0x00000000
        /*0590*/ 	.word	0x00000000
        /*0594*/ 	.short	0x010a
        /*0596*/ 	.byte	0xff
	.zero		1


	//   ....[71]....
        /*0598*/ 	.word	0x00003c50
        /*059c*/ 	.word	0x00000000
        /*05a0*/ 	.word	0x00000000
        /*05a4*/ 	.short	0x010a
        /*05a6*/ 	.byte	0xff
	.zero		1


	//   ....[72]....
        /*05a8*/ 	.word	0x00003cc0
        /*05ac*/ 	.word	0x000000ff
        /*05b0*/ 	.word	0x00000000
        /*05b4*/ 	.short	0x0101
        /*05b6*/ 	.byte	0x05
	.zero		1


	//   ....[73]....
        /*05b8*/ 	.word	0x00003d00
        /*05bc*/ 	.word	0x000000ff
        /*05c0*/ 	.word	0x00000100
        /*05c4*/ 	.short	0x010a
        /*05c6*/ 	.byte	0x08
	.zero		1


	//   ....[74]....
        /*05c8*/ 	.word	0x00003d50
        /*05cc*/ 	.word	0x000000ff
        /*05d0*/ 	.word	0x00000000
        /*05d4*/ 	.short	0x0101
        /*05d6*/ 	.byte	0x05
	.zero		1


	//   ....[75]....
        /*05d8*/ 	.word	0x000041a0
        /*05dc*/ 	.word	0x00000000
        /*05e0*/ 	.word	0x00000080
        /*05e4*/ 	.short	0x010a
        /*05e6*/ 	.byte	0xff
	.zero		1


	//   ....[76]....
        /*05e8*/ 	.word	0x00004260
        /*05ec*/ 	.word	0x00000000
        /*05f0*/ 	.word	0x00000000
        /*05f4*/ 	.short	0x0101
        /*05f6*/ 	.byte	0xff
	.zero		1


	//   ....[77]....
        /*05f8*/ 	.word	0x00004580
        /*05fc*/ 	.word	0x000000ff
        /*0600*/ 	.word	0x00000078
        /*0604*/ 	.short	0x010a
        /*0606*/ 	.byte	0x07
	.zero		1


	//   ....[78]....
        /*0608*/ 	.word	0x00004770
        /*060c*/ 	.word	0x000000ff
        /*0610*/ 	.word	0x00000050
        /*0614*/ 	.short	0x010a
        /*0616*/ 	.byte	0x07
	.zero		1


	//   ....[79]....
        /*0618*/ 	.word	0x00004960
        /*061c*/ 	.word	0x000000ff
        /*0620*/ 	.word	0x00000030
        /*0624*/ 	.short	0x010b
        /*0626*/ 	.byte	0x07
	.zero		1


	//   ....[80]....
        /*0628*/ 	.word	0x00004970
        /*062c*/ 	.word	0x000000ff
        /*0630*/ 	.word	0x00000000
        /*0634*/ 	.short	0x0101
        /*0636*/ 	.byte	0x0e
	.zero		1


	//   ....[81]....
        /*0638*/ 	.word	0x00004980
        /*063c*/ 	.word	0x000000ff
        /*0640*/ 	.word	0x00000058
        /*0644*/ 	.short	0x010a
        /*0646*/ 	.byte	0x07
	.zero		1


	//   ....[82]....
        /*0648*/ 	.word	0x00004b30
        /*064c*/ 	.word	0x000000ff
        /*0650*/ 	.word	0x00000038
        /*0654*/ 	.short	0x010b
        /*0656*/ 	.byte	0x07
	.zero		1


	//   ....[83]....
        /*0658*/ 	.word	0x00004b40
        /*065c*/ 	.word	0x000000ff
        /*0660*/ 	.word	0x00000000
        /*0664*/ 	.short	0x0101
        /*0666*/ 	.byte	0x0e
	.zero		1


	//   ....[84]....
        /*0668*/ 	.word	0x00004b50
        /*066c*/ 	.word	0x000000ff
        /*0670*/ 	.word	0x00000060
        /*0674*/ 	.short	0x010a
        /*0676*/ 	.byte	0x07
	.zero		1


	//   ....[85]....
        /*0678*/ 	.word	0x00004d40
        /*067c*/ 	.word	0x000000ff
        /*0680*/ 	.word	0x00000040
        /*0684*/ 	.short	0x010b
        /*0686*/ 	.byte	0x07
	.zero		1


	//   ....[86]....
        /*0688*/ 	.word	0x00004db0
        /*068c*/ 	.word	0x000000ff
        /*0690*/ 	.word	0x00000000
        /*0694*/ 	.short	0x0101
        /*0696*/ 	.byte	0x0e
	.zero		1


	//   ....[87]....
        /*0698*/ 	.word	0x00004dc0
        /*069c*/ 	.word	0x000000ff
        /*06a0*/ 	.word	0x00000068
        /*06a4*/ 	.short	0x010a
        /*06a6*/ 	.byte	0x07
	.zero		1


	//   ....[88]....
        /*06a8*/ 	.word	0x00005060
        /*06ac*/ 	.word	0x000000ff
        /*06b0*/ 	.word	0x00000048
        /*06b4*/ 	.short	0x010b
        /*06b6*/ 	.byte	0x07
	.zero		1


	//   ....[89]....
        /*06b8*/ 	.word	0x00005080
        /*06bc*/ 	.word	0x000000ff
        /*06c0*/ 	.word	0x00000000
        /*06c4*/ 	.short	0x0101
        /*06c6*/ 	.byte	0x0d
	.zero		1


	//   ....[90]....
        /*06c8*/ 	.word	0x000050b0
        /*06cc*/ 	.word	0x000000ff
        /*06d0*/ 	.word	0x00000050
        /*06d4*/ 	.short	0x010a
        /*06d6*/ 	.byte	0x07
	.zero		1


	//   ....[91]....
        /*06d8*/ 	.word	0x000050d0
        /*06dc*/ 	.word	0x000000ff
        /*06e0*/ 	.word	0x00000058
        /*06e4*/ 	.short	0x010a
        /*06e6*/ 	.byte	0x07
	.zero		1


	//   ....[92]....
        /*06e8*/ 	.word	0x000050f0
        /*06ec*/ 	.word	0x000000ff
        /*06f0*/ 	.word	0x00000060
        /*06f4*/ 	.short	0x010a
        /*06f6*/ 	.byte	0x07
	.zero		1


	//   ....[93]....
        /*06f8*/ 	.word	0x00005130
        /*06fc*/ 	.word	0x00000000
        /*0700*/ 	.word	0x00000068
        /*0704*/ 	.short	0x010a
        /*0706*/ 	.byte	0xff
	.zero		1


	//   ....[94]....
        /*0708*/ 	.word	0x000054b0
        /*070c*/ 	.word	0x00000000
        /*0710*/ 	.word	0x00000080
        /*0714*/ 	.short	0x010a
        /*0716*/ 	.byte	0xff
	.zero		1


	//   ....[95]....
        /*0718*/ 	.word	0x000055c0
        /*071c*/ 	.word	0x00000000
        /*0720*/ 	.word	0x00000000
        /*0724*/ 	.short	0x0101
        /*0726*/ 	.byte	0xff
	.zero		1


	//   ....[96]....
        /*0728*/ 	.word	0x00006010
        /*072c*/ 	.word	0x000000ff
        /*0730*/ 	.word	0x00000030
        /*0734*/ 	.short	0x010a
        /*0736*/ 	.byte	0x30
	.zero		1


	//   ....[97]....
        /*0738*/ 	.word	0x00006050
        /*073c*/ 	.word	0x00000070
        /*0740*/ 	.word	0x000000a0
        /*0744*/ 	.short	0x010a
        /*0746*/ 	.byte	0xff
	.zero		1


	//   ....[98]....
        /*0748*/ 	.word	0x00006140
        /*074c*/ 	.word	0x000000ff
        /*0750*/ 	.word	0x00000030
        /*0754*/ 	.short	0x010a
        /*0756*/ 	.byte	0x30
	.zero		1


	//   ....[99]....
        /*0758*/ 	.word	0x00006230
        /*075c*/ 	.word	0x00000070
        /*0760*/ 	.word	0x000000a0
        /*0764*/ 	.short	0x010a
        /*0766*/ 	.byte	0xff
	.zero		1


	//   ....[100]....
        /*0768*/ 	.word	0x00006d40
        /*076c*/ 	.word	0x00000000
        /*0770*/ 	.word	0x00000000
        /*0774*/ 	.short	0x0101
        /*0776*/ 	.byte	0xff
	.zero		1


	//   ....[101]....
        /*0778*/ 	.word	0x00006d50
        /*077c*/ 	.word	0x00000002
        /*0780*/ 	.word	0x00000030
        /*0784*/ 	.short	0x010a
        /*0786*/ 	.byte	0xff
	.zero		1


	//   ....[102]....
        /*0788*/ 	.word	0x00006e30
        /*078c*/ 	.word	0x00000002
        /*0790*/ 	.word	0x00000030
        /*0794*/ 	.short	0x010a
        /*0796*/ 	.byte	0xff
	.zero		1


	//   ....[103]....
        /*0798*/ 	.word	0x000079e0
        /*079c*/ 	.word	0x0000003f
        /*07a0*/ 	.word	0x00000000
        /*07a4*/ 	.short	0x0101
        /*07a6*/ 	.byte	0xff
	.zero		1


	//   ....[104]....
        /*07a8*/ 	.word	0x00007a00
        /*07ac*/ 	.word	0x00000000
        /*07b0*/ 	.word	0x00000030
        /*07b4*/ 	.short	0x010a
        /*07b6*/ 	.byte	0xff
	.zero		1


	//   ....[105]....
        /*07b8*/ 	.word	0x00007ad0
        /*07bc*/ 	.word	0x00000000
        /*07c0*/ 	.word	0x00000030
        /*07c4*/ 	.short	0x010a
        /*07c6*/ 	.byte	0xff
	.zero		1


	//   ....[106]....
        /*07c8*/ 	.word	0x00008680
        /*07cc*/ 	.word	0x0000003f
        /*07d0*/ 	.word	0x00000000
        /*07d4*/ 	.short	0x0101
        /*07d6*/ 	.byte	0xff
	.zero		1


	//   ....[107]....
        /*07d8*/ 	.word	0x000086a0
        /*07dc*/ 	.word	0x00000000
        /*07e0*/ 	.word	0x00000030
        /*07e4*/ 	.short	0x010a
        /*07e6*/ 	.byte	0xff
	.zero		1


	//   ....[108]....
        /*07e8*/ 	.word	0x00008770
        /*07ec*/ 	.word	0x00000000
        /*07f0*/ 	.word	0x00000030
        /*07f4*/ 	.short	0x010a
        /*07f6*/ 	.byte	0xff
	.zero		1


	//   ....[109]....
        /*07f8*/ 	.word	0x00008a40
        /*07fc*/ 	.word	0x00000070
        /*0800*/ 	.word	0x00000000
        /*0804*/ 	.short	0x0101
        /*0806*/ 	.byte	0xff
	.zero		1


	//   ....[110]....
        /*0808*/ 	.word	0x00009370
        /*080c*/ 	.word	0x00000000
        /*0810*/ 	.word	0x00000000
        /*0814*/ 	.short	0x0101
        /*0816*/ 	.byte	0xff
	.zero		1


	//   ....[111]....
        /*0818*/ 	.word	0x000095e0
        /*081c*/ 	.word	0x000000ff
        /*0820*/ 	.word	0x00000000
        /*0824*/ 	.short	0x0101
        /*0826*/ 	.byte	0x04
	.zero		1


	//   ....[112]....
        /*0828*/ 	.word	0x00009600
        /*082c*/ 	.word	0x00000002
        /*0830*/ 	.word	0x000000f0
        /*0834*/ 	.short	0x010a
        /*0836*/ 	.byte	0xff
	.zero		1


	//   ....[113]....
        /*0838*/ 	.word	0x00009660
        /*083c*/ 	.word	0x00000002
        /*0840*/ 	.word	0x00000018
        /*0844*/ 	.short	0x010a
        /*0846*/ 	.byte	0xff
	.zero		1


	//   ....[114]....
        /*0848*/ 	.word	0x000096c0
        /*084c*/ 	.word	0x00000002
        /*0850*/ 	.word	0x00000018
        /*0854*/ 	.short	0x010a
        /*0856*/ 	.byte	0xff
	.zero		1


	//   ....[115]....
        /*0858*/ 	.word	0x00009710
        /*085c*/ 	.word	0x00000002
        /*0860*/ 	.word	0x00000080
        /*0864*/ 	.short	0x010a
        /*0866*/ 	.byte	0xff
	.zero		1


	//   ....[116]....
        /*0868*/ 	.word	0x00009770
        /*086c*/ 	.word	0x00000000
        /*0870*/ 	.word	0x00000000
        /*0874*/ 	.short	0x010a
        /*0876*/ 	.byte	0xff
	.zero		1


	//   ....[117]....
        /*0878*/ 	.word	0x000097d0
        /*087c*/ 	.word	0x00000000
        /*0880*/ 	.word	0x00000000
        /*0884*/ 	.short	0x010a
        /*0886*/ 	.byte	0xff
	.zero		1


	//   ....[118]....
        /*0888*/ 	.word	0x00009820
        /*088c*/ 	.word	0x00000000
        /*0890*/ 	.word	0x000000e0
        /*0894*/ 	.short	0x010a
        /*0896*/ 	.byte	0xff
	.zero		1


	//   ....[119]....
        /*0898*/ 	.word	0x00009880
        /*089c*/ 	.word	0x00000000
        /*08a0*/ 	.word	0x00000090
        /*08a4*/ 	.short	0x010a
        /*08a6*/ 	.byte	0xff
	.zero		1


	//   ....[120]....
        /*08a8*/ 	.word	0x000098d0
        /*08ac*/ 	.word	0x00000000
        /*08b0*/ 	.word	0x00000080
        /*08b4*/ 	.short	0x010a
        /*08b6*/ 	.byte	0xff
	.zero		1


	//   ....[121]....
        /*08b8*/ 	.word	0x00009930
        /*08bc*/ 	.word	0x00000000
        /*08c0*/ 	.word	0x00000090
        /*08c4*/ 	.short	0x010a
        /*08c6*/ 	.byte	0xff
	.zero		1


	//   ....[122]....
        /*08c8*/ 	.word	0x00009990
        /*08cc*/ 	.word	0x00000004
        /*08d0*/ 	.word	0x00000008
        /*08d4*/ 	.short	0x010a
        /*08d6*/ 	.byte	0xff
	.zero		1


	//   ....[123]....
        /*08d8*/ 	.word	0x00009a70
        /*08dc*/ 	.word	0x00000002
        /*08e0*/ 	.word	0x00000008
        /*08e4*/ 	.short	0x010a
        /*08e6*/ 	.byte	0xff
	.zero		1


	//   ....[124]....
        /*08e8*/ 	.word	0x00009ac0
        /*08ec*/ 	.word	0x00000000
        /*08f0*/ 	.word	0x00000080
        /*08f4*/ 	.short	0x010a
        /*08f6*/ 	.byte	0xff
	.zero		1


	//   ....[125]....
        /*08f8*/ 	.word	0x00009b20
        /*08fc*/ 	.word	0x00000000
        /*0900*/ 	.word	0x000000c0
        /*0904*/ 	.short	0x010a
        /*0906*/ 	.byte	0xff
	.zero		1


	//   ....[126]....
        /*0908*/ 	.word	0x00009b80
        /*090c*/ 	.word	0x00000000
        /*0910*/ 	.word	0x00000000
        /*0914*/ 	.short	0x010a
        /*0916*/ 	.byte	0xff
	.zero		1


	//   ....[127]....
        /*0918*/ 	.word	0x00009be0
        /*091c*/ 	.word	0x00000000
        /*0920*/ 	.word	0x00000000
        /*0924*/ 	.short	0x010a
        /*0926*/ 	.byte	0xff
	.zero		1


	//   ....[128]....
        /*0928*/ 	.word	0x00009c40
        /*092c*/ 	.word	0x00000000
        /*0930*/ 	.word	0x00000000
        /*0934*/ 	.short	0x010a
        /*0936*/ 	.byte	0xff
	.zero		1


	//   ....[129]....
        /*0938*/ 	.word	0x00009ca0
        /*093c*/ 	.word	0x00000000
        /*0940*/ 	.word	0x00000000
        /*0944*/ 	.short	0x010a
        /*0946*/ 	.byte	0xff
	.zero		1


	//   ....[130]....
        /*0948*/ 	.word	0x00009d00
        /*094c*/ 	.word	0x00000000
        /*0950*/ 	.word	0x00000100
        /*0954*/ 	.short	0x010a
        /*0956*/ 	.byte	0xff
	.zero		1


	//   ....[131]....
        /*0958*/ 	.word	0x00009d50
        /*095c*/ 	.word	0x00000000
        /*0960*/ 	.word	0x00000080
        /*0964*/ 	.short	0x010a
        /*0966*/ 	.byte	0xff
	.zero		1


	//   ....[132]....
        /*0968*/ 	.word	0x00009db0
        /*096c*/ 	.word	0x00000000
        /*0970*/ 	.word	0x00000078
        /*0974*/ 	.short	0x010a
        /*0976*/ 	.byte	0xff
	.zero		1


	//   ....[133]....
        /*0978*/ 	.word	0x00009e10
        /*097c*/ 	.word	0x00000000
        /*0980*/ 	.word	0x00000050
        /*0984*/ 	.short	0x010a
        /*0986*/ 	.byte	0xff
	.zero		1


	//   ....[134]....
        /*0988*/ 	.word	0x00009e70
        /*098c*/ 	.word	0x00000000
        /*0990*/ 	.word	0x00000058
        /*0994*/ 	.short	0x010a
        /*0996*/ 	.byte	0xff
	.zero		1


	//   ....[135]....
        /*0998*/ 	.word	0x00009ed0
        /*099c*/ 	.word	0x00000000
        /*09a0*/ 	.word	0x00000060
        /*09a4*/ 	.short	0x010a
        /*09a6*/ 	.byte	0xff
	.zero		1


	//   ....[136]....
        /*09a8*/ 	.word	0x00009f30
        /*09ac*/ 	.word	0x00000000
        /*09b0*/ 	.word	0x00000068
        /*09b4*/ 	.short	0x010a
        /*09b6*/ 	.byte	0xff
	.zero		1


	//   ....[137]....
        /*09b8*/ 	.word	0x00009f90
        /*09bc*/ 	.word	0x00000000
        /*09c0*/ 	.word	0x00000050
        /*09c4*/ 	.short	0x010a
        /*09c6*/ 	.byte	0xff
	.zero		1


	//   ....[138]....
        /*09c8*/ 	.word	0x00009ff0
        /*09cc*/ 	.word	0x00000000
        /*09d0*/ 	.word	0x00000058
        /*09d4*/ 	.short	0x010a
        /*09d6*/ 	.byte	0xff
	.zero		1


	//   ....[139]....
        /*09d8*/ 	.word	0x0000a050
        /*09dc*/ 	.word	0x00000000
        /*09e0*/ 	.word	0x00000060
        /*09e4*/ 	.short	0x010a
        /*09e6*/ 	.byte	0xff
	.zero		1


	//   ....[140]....
        /*09e8*/ 	.word	0x0000a0a0
        /*09ec*/ 	.word	0x00000000
        /*09f0*/ 	.word	0x00000080
        /*09f4*/ 	.short	0x010a
        /*09f6*/ 	.byte	0xff
	.zero		1


	//   ....[141]....
        /*09f8*/ 	.word	0x0000a100
        /*09fc*/ 	.word	0x00000002
        /*0a00*/ 	.word	0x00000030
        /*0a04*/ 	.short	0x010a
        /*0a06*/ 	.byte	0xff
	.zero		1


	//   ....[142]....
        /*0a08*/ 	.word	0x0000a150
        /*0a0c*/ 	.word	0x00000070
        /*0a10*/ 	.word	0x000000a0
        /*0a14*/ 	.short	0x010a
        /*0a16*/ 	.byte	0xff
	.zero		1


	//   ....[143]....
        /*0a18*/ 	.word	0x0000a1a0
        /*0a1c*/ 	.word	0x00000002
        /*0a20*/ 	.word	0x00000030
        /*0a24*/ 	.short	0x010a
        /*0a26*/ 	.byte	0xff
	.zero		1


	//   ....[144]....
        /*0a28*/ 	.word	0x0000a1f0
        /*0a2c*/ 	.word	0x00000000
        /*0a30*/ 	.word	0x00000030
        /*0a34*/ 	.short	0x010a
        /*0a36*/ 	.byte	0xff
	.zero		1


	//   ....[145]....
        /*0a38*/ 	.word	0x0000a240
        /*0a3c*/ 	.word	0x00000000
        /*0a40*/ 	.word	0x00000030
        /*0a44*/ 	.short	0x010a
        /*0a46*/ 	.byte	0xff
	.zero		1


	//----- nvinfo : EIATTR_NUM_MBARRIERS
	.align		4
.L_47:
        /*0a48*/ 	.byte	0x03, 0x38
        /*0a4a*/ 	.short	0x0021


	//----- nvinfo : EIATTR_EXIT_INSTR_OFFSETS
	.align		4
        /*0a4c*/ 	.byte	0x04, 0x1c
        /*0a4e*/ 	.short	(.L_49 - .L_48)


	//   ....[0]....
.L_48:
        /*0a50*/ 	.word	0x00002780


	//   ....[1]....
        /*0a54*/ 	.word	0x00002c80


	//   ....[2]....
        /*0a58*/ 	.word	0x00002ce0


	//   ....[3]....
        /*0a5c*/ 	.word	0x00003f80


	//   ....[4]....
        /*0a60*/ 	.word	0x00005160


	//   ....[5]....
        /*0a64*/ 	.word	0x000051a0


	//   ....[6]....
        /*0a68*/ 	.word	0x000094d0


	//   ....[7]....
        /*0a6c*/ 	.word	0x00009550


	//   ....[8]....
        /*0a70*/ 	.word	0x00009580


	//   ....[9]....
        /*0a74*/ 	.word	0x000095f0


	//----- nvinfo : EIATTR_MAX_THREADS
	.align		4
.L_49:
        /*0a78*/ 	.byte	0x04, 0x05
        /*0a7a*/ 	.short	(.L_51 - .L_50)
.L_50:
        /*0a7c*/ 	.word	0x00000100
        /*0a80*/ 	.word	0x00000001
        /*0a84*/ 	.word	0x00000001


	//----- nvinfo : EIATTR_CRS_STACK_SIZE
	.align		4
.L_51:
        /*0a88*/ 	.byte	0x04, 0x1e
        /*0a8a*/ 	.short	(.L_53 - .L_52)
.L_52:
        /*0a8c*/ 	.word	0x00000000


	//----- nvinfo : EIATTR_CBANK_PARAM_SIZE
	.align		4
.L_53:
        /*0a90*/ 	.byte	0x03, 0x19
        /*0a92*/ 	.short	0x0800


	//----- nvinfo : EIATTR_PARAM_CBANK
	.align		4
        /*0a94*/ 	.byte	0x04, 0x0a
        /*0a96*/ 	.short	(.L_55 - .L_54)
	.align		4
.L_54:
        /*0a98*/ 	.word	index@(.nv.constant0._ZN7cutlass13device_kernelINS_4gemm6kernel13GemmUniversalIN4cute5tupleIJiiiiEEENS1_10collective13CollectiveMmaINS1_35MainloopSm100TmaUmmaWarpSpecializedILi3ELi2ELi4ENS5_IJNS4_1CILi2EEENSA_ILi1EEESC_EEEEENS5_IJNSA_ILi128EEENSA_ILi256EEENSA_ILi32EEEEEENS_6half_tENS5_IJlSC_lEEESJ_SK_NS4_8TiledMMAINS4_8MMA_AtomIJNS4_26SM100_MMA_F16BF16_2x1SM_SSISJ_SJ_fLi128ELi256ELNS4_4UMMA5MajorE0ELSP_0ELNSO_7ScaleInE0ELSQ_0EEEEEENS4_6LayoutINS5_IJSC_SC_SC_EEENS5_IJNSA_ILi0EEESV_SV_EEEEENS5_IJNS4_10UnderscoreESY_SY_EEEEENS4_18SM100_TMA_2SM_LOADENS4_14ComposedLayoutINS4_7SwizzleILi2ELi4ELi3EEENS4_18smem_ptr_flag_bitsILi16EEENST_INS5_IJNSA_ILi8EEESH_EEENS5_IJSH_SC_EEEEEEEvNS4_8identityES11_S1B_vS1C_EENS_8epilogue10collective18CollectiveEpilogueINS1E_23Sm100TmaWarpSpecializedILi4ELi2ELi32ELb1ELb0EEEJNS5_IJNSA_ILi64EEESG_SH_EEENS5_IJNST_IS1J_SC_EENST_INS5_IJSH_SB_EEENS5_IJSC_SF_EEEEEEEESJ_SK_SJ_SK_NS1E_6fusion15FusionCallbacksIS1I_NS1Q_17LinearCombinationISJ_fSJ_fLNS_15FloatRoundStyleE2EEES1K_S1P_JEEENS4_5SM1004TMEM4LOAD26SM100_TMEM_LOAD_32dp32b32xENS4_13SM90_TMA_LOADES1B_NS4_39AutoVectorizingCopyWithAssumedAlignmentILi128EEENS4_14SM90_TMA_STOREES1B_S22_S22_EEEvvEEEEvNT_6ParamsE)
        /*0a9c*/ 	.short	0x0380
        /*0a9e*/ 	.short	0x0800


	//----- nvinfo : EIATTR_SW_WAR
	.align		4
.L_55:
        /*0aa0*/ 	.byte	0x04, 0x36
        /*0aa2*/ 	.short	(.L_57 - .L_56)
.L_56:
        /*0aa4*/ 	.word	0x00000008
.L_57:


//--------------------- .nv.callgraph             --------------------------
	.section	.nv.callgraph,"",@"SHT_CUDA_CALLGRAPH"
	.align	4
	.sectionentsize	8
	.align		4
        /*0000*/ 	.word	0x00000000
	.align		4
        /*0004*/ 	.word	0xffffffff
	.align		4
        /*0008*/ 	.word	index@(_ZN7cutlass13device_kernelINS_4gemm6kernel13GemmUniversalIN4cute5tupleIJiiiiEEENS1_10collective13CollectiveMmaINS1_35MainloopSm100TmaUmmaWarpSpecializedILi3ELi2ELi4ENS5_IJNS4_1CILi2EEENSA_ILi1EEESC_EEEEENS5_IJNSA_ILi128EEENSA_ILi256EEENSA_ILi32EEEEEENS_6half_tENS5_IJlSC_lEEESJ_SK_NS4_8TiledMMAINS4_8MMA_AtomIJNS4_26SM100_MMA_F16BF16_2x1SM_SSISJ_SJ_fLi128ELi256ELNS4_4UMMA5MajorE0ELSP_0ELNSO_7ScaleInE0ELSQ_0EEEEEENS4_6LayoutINS5_IJSC_SC_SC_EEENS5_IJNSA_ILi0EEESV_SV_EEEEENS5_IJNS4_10UnderscoreESY_SY_EEEEENS4_18SM100_TMA_2SM_LOADENS4_14ComposedLayoutINS4_7SwizzleILi2ELi4ELi3EEENS4_18smem_ptr_flag_bitsILi16EEENST_INS5_IJNSA_ILi8EEESH_EEENS5_IJSH_SC_EEEEEEEvNS4_8identityES11_S1B_vS1C_EENS_8epilogue10collective18CollectiveEpilogueINS1E_23Sm100TmaWarpSpecializedILi4ELi2ELi32ELb1ELb0EEEJNS5_IJNSA_ILi64EEESG_SH_EEENS5_IJNST_IS1J_SC_EENST_INS5_IJSH_SB_EEENS5_IJSC_SF_EEEEEEEESJ_SK_SJ_SK_NS1E_6fusion15FusionCallbacksIS1I_NS1Q_17LinearCombinationISJ_fSJ_fLNS_15FloatRoundStyleE2EEES1K_S1P_JEEENS4_5SM1004TMEM4LOAD26SM100_TMEM_LOAD_32dp32b32xENS4_13SM90_TMA_LOADES1B_NS4_39AutoVectorizingCopyWithAssumedAlignmentILi128EEENS4_14SM90_TMA_STOREES1B_S22_S22_EEEvvEEEEvNT_6ParamsE)
	.align		4
        /*000c*/ 	.word	index@(__assertfail)
	.align		4
        /*0010*/ 	.word	0x00000000
	.align		4
        /*0014*/ 	.word	0xfffffffe
	.align		4
        /*0018*/ 	.word	0x00000000
	.align		4
        /*001c*/ 	.word	0xfffffffd
	.align		4
        /*0020*/ 	.word	0x00000000
	.align		4
        /*0024*/ 	.word	0xfffffffc


//--------------------- .nv.constant4             --------------------------
	.section	.nv.constant4,"a",@progbits
	.align	8
	.align		8
.nv.constant4:
        /*0000*/ 	.dword	__assertfail
	.align		8
        /*0008*/ 	.dword	__unnamed_1
	.align		8
        /*0010*/ 	.dword	__unnamed_2
	.align		8
        /*0018*/ 	.dword	_ZN39_INTERNAL_a3d71588_4_k_cu_c4fee966_71774cuda3std3__45__cpo5beginE
	.align		8
        /*0020*/ 	.dword	_ZN39_INTERNAL_a3d71588_4_k_cu_c4fee966_71774cuda3std3__45__cpo3endE
	.align		8
        /*0028*/ 	.dword	_ZN39_INTERNAL_a3d71588_4_k_cu_c4fee966_71774cuda3std3__45__cpo6cbeginE
	.align		8
        /*0030*/ 	.dword	_ZN39_INTERNAL_a3d71588_4_k_cu_c4fee966_71774cuda3std3__45__cpo4cendE
	.align		8
        /*0038*/ 	.dword	_ZN39_INTERNAL_a3d71588_4_k_cu_c4fee966_71774cuda3std3__441_GLOBAL__N__a3d71588_4_k_cu_c4fee966_71776ignoreE
	.align		8
        /*0040*/ 	.dword	_ZN39_INTERNAL_a3d71588_4_k_cu_c4fee966_71774cuda3std3__419piecewise_constructE
	.align		8
        /*0048*/ 	.dword	_ZN39_INTERNAL_a3d71588_4_k_cu_c4fee966_71774cuda3std3__48in_placeE
	.align		8
        /*0050*/ 	.dword	_ZN39_INTERNAL_a3d71588_4_k_cu_c4fee966_71774cuda3std6ranges3__45__cpo4swapE
	.align		8
        /*0058*/ 	.dword	_ZN39_INTERNAL_a3d71588_4_k_cu_c4fee966_71774cuda3std6ranges3__45__cpo9iter_moveE
	.align		8
        /*0060*/ 	.dword	_ZN39_INTERNAL_a3d71588_4_k_cu_c4fee966_71774cute7productE
	.align		8
        /*0068*/ 	.dword	_ZN39_INTERNAL_a3d71588_4_k_cu_c4fee966_71774cute1_E
	.align		8
        /*0070*/ 	.dword	$str$25
	.align		8
        /*0078*/ 	.dword	$str$26
	.align		8
        /*0080*/ 	.dword	$str$27
	.align		8
        /*0088*/ 	.dword	$str$28


//--------------------- .text._ZN7cutlass13device_kernelINS_4gemm6kernel13GemmUniversalIN4cute5tupleIJiiiiEEENS1_10collective13CollectiveMmaINS1_35MainloopSm100TmaUmmaWarpSpecializedILi3ELi2ELi4ENS5_IJNS4_1CILi2EEENSA_ILi1EEESC_EEEEENS5_IJNSA_ILi128EEENSA_ILi256EEENSA_ILi32EEEEEENS_6half_tENS5_IJlSC_lEEESJ_SK_NS4_8TiledMMAINS4_8MMA_AtomIJNS4_26SM100_MMA_F16BF16_2x1SM_SSISJ_SJ_fLi128ELi256ELNS4_4UMMA5MajorE0ELSP_0ELNSO_7ScaleInE0ELSQ_0EEEEEENS4_6LayoutINS5_IJSC_SC_SC_EEENS5_IJNSA_ILi0EEESV_SV_EEEEENS5_IJNS4_10UnderscoreESY_SY_EEEEENS4_18SM100_TMA_2SM_LOADENS4_14ComposedLayoutINS4_7SwizzleILi2ELi4ELi3EEENS4_18smem_ptr_flag_bitsILi16EEENST_INS5_IJNSA_ILi8EEESH_EEENS5_IJSH_SC_EEEEEEEvNS4_8identityES11_S1B_vS1C_EENS_8epilogue10collective18CollectiveEpilogueINS1E_23Sm100TmaWarpSpecializedILi4ELi2ELi32ELb1ELb0EEEJNS5_IJNSA_ILi64EEESG_SH_EEENS5_IJNST_IS1J_SC_EENST_INS5_IJSH_SB_EEENS5_IJSC_SF_EEEEEEEESJ_SK_SJ_SK_NS1E_6fusion15FusionCallbacksIS1I_NS1Q_17LinearCombinationISJ_fSJ_fLNS_15FloatRoundStyleE2EEES1K_S1P_JEEENS4_5SM1004TMEM4LOAD26SM100_TMEM_LOAD_32dp32b32xENS4_13SM90_TMA_LOADES1B_NS4_39AutoVectorizingCopyWithAssumedAlignmentILi128EEENS4_14SM90_TMA_STOREES1B_S22_S22_EEEvvEEEEvNT_6ParamsE --------------------------
	.section	.text._ZN7cutlass13device_kernelINS_4gemm6kernel13GemmUniversalIN4cute5tupleIJiiiiEEENS1_10collective13CollectiveMmaINS1_35MainloopSm100TmaUmmaWarpSpecializedILi3ELi2ELi4ENS5_IJNS4_1CILi2EEENSA_ILi1EEESC_EEEEENS5_IJNSA_ILi128EEENSA_ILi256EEENSA_ILi32EEEEEENS_6half_tENS5_IJlSC_lEEESJ_SK_NS4_8TiledMMAINS4_8MMA_AtomIJNS4_26SM100_MMA_F16BF16_2x1SM_SSISJ_SJ_fLi128ELi256ELNS4_4UMMA5MajorE0ELSP_0ELNSO_7ScaleInE0ELSQ_0EEEEEENS4_6LayoutINS5_IJSC_SC_SC_EEENS5_IJNSA_ILi0EEESV_SV_EEEEENS5_IJNS4_10UnderscoreESY_SY_EEEEENS4_18SM100_TMA_2SM_LOADENS4_14ComposedLayoutINS4_7SwizzleILi2ELi4ELi3EEENS4_18smem_ptr_flag_bitsILi16EEENST_INS5_IJNSA_ILi8EEESH_EEENS5_IJSH_SC_EEEEEEEvNS4_8identityES11_S1B_vS1C_EENS_8epilogue10collective18CollectiveEpilogueINS1E_23Sm100TmaWarpSpecializedILi4ELi2ELi32ELb1ELb0EEEJNS5_IJNSA_ILi64EEESG_SH_EEENS5_IJNST_IS1J_SC_EENST_INS5_IJSH_SB_EEENS5_IJSC_SF_EEEEEEEESJ_SK_SJ_SK_NS1E_6fusion15FusionCallbacksIS1I_NS1Q_17LinearCombinationISJ_fSJ_fLNS_15FloatRoundStyleE2EEES1K_S1P_JEEENS4_5SM1004TMEM4LOAD26SM100_TMEM_LOAD_32dp32b32xENS4_13SM90_TMA_LOADES1B_NS4_39AutoVectorizingCopyWithAssumedAlignmentILi128EEENS4_14SM90_TMA_STOREES1B_S22_S22_EEEvvEEEEvNT_6ParamsE,"ax",@progbits
	.align	128
.text._ZN7cutlass13device_kernelINS_4gemm6kernel13GemmUniversalIN4cute5tupleIJiiiiEEENS1_10collective13CollectiveMmaINS1_35MainloopSm100TmaUmmaWarpSpecializedILi3ELi2ELi4ENS5_IJNS4_1CILi2EEENSA_ILi1EEESC_EEEEENS5_IJNSA_ILi128EEENSA_ILi256EEENSA_ILi32EEEEEENS_6half_tENS5_IJlSC_lEEESJ_SK_NS4_8TiledMMAINS4_8MMA_AtomIJNS4_26SM100_MMA_F16BF16_2x1SM_SSISJ_SJ_fLi128ELi256ELNS4_4UMMA5MajorE0ELSP_0ELNSO_7ScaleInE0ELSQ_0EEEEEENS4_6LayoutINS5_IJSC_SC_SC_EEENS5_IJNSA_ILi0EEESV_SV_EEEEENS5_IJNS4_10UnderscoreESY_SY_EEEEENS4_18SM100_TMA_2SM_LOADENS4_14ComposedLayoutINS4_7SwizzleILi2ELi4ELi3EEENS4_18smem_ptr_flag_bitsILi16EEENST_INS5_IJNSA_ILi8EEESH_EEENS5_IJSH_SC_EEEEEEEvNS4_8identityES11_S1B_vS1C_EENS_8epilogue10collective18CollectiveEpilogueINS1E_23Sm100TmaWarpSpecializedILi4ELi2ELi32ELb1ELb0EEEJNS5_IJNSA_ILi64EEESG_SH_EEENS5_IJNST_IS1J_SC_EENST_INS5_IJSH_SB_EEENS5_IJSC_SF_EEEEEEEESJ_SK_SJ_SK_NS1E_6fusion15FusionCallbacksIS1I_NS1Q_17LinearCombinationISJ_fSJ_fLNS_15FloatRoundStyleE2EEES1K_S1P_JEEENS4_5SM1004TMEM4LOAD26SM100_TMEM_LOAD_32dp32b32xENS4_13SM90_TMA_LOADES1B_NS4_39AutoVectorizingCopyWithAssumedAlignmentILi128EEENS4_14SM90_TMA_STOREES1B_S22_S22_EEEvvEEEEvNT_6ParamsE:
        .type           _ZN7cutlass13device_kernelINS_4gemm6kernel13GemmUniversalIN4cute5tupleIJiiiiEEENS1_10collective13CollectiveMmaINS1_35MainloopSm100TmaUmmaWarpSpecializedILi3ELi2ELi4ENS5_IJNS4_1CILi2EEENSA_ILi1EEESC_EEEEENS5_IJNSA_ILi128EEENSA_ILi256EEENSA_ILi32EEEEEENS_6half_tENS5_IJlSC_lEEESJ_SK_NS4_8TiledMMAINS4_8MMA_AtomIJNS4_26SM100_MMA_F16BF16_2x1SM_SSISJ_SJ_fLi128ELi256ELNS4_4UMMA5MajorE0ELSP_0ELNSO_7ScaleInE0ELSQ_0EEEEEENS4_6LayoutINS5_IJSC_SC_SC_EEENS5_IJNSA_ILi0EEESV_SV_EEEEENS5_IJNS4_10UnderscoreESY_SY_EEEEENS4_18SM100_TMA_2SM_LOADENS4_14ComposedLayoutINS4_7SwizzleILi2ELi4ELi3EEENS4_18smem_ptr_flag_bitsILi16EEENST_INS5_IJNSA_ILi8EEESH_EEENS5_IJSH_SC_EEEEEEEvNS4_8identityES11_S1B_vS1C_EENS_8epilogue10collective18CollectiveEpilogueINS1E_23Sm100TmaWarpSpecializedILi4ELi2ELi32ELb1ELb0EEEJNS5_IJNSA_ILi64EEESG_SH_EEENS5_IJNST_IS1J_SC_EENST_INS5_IJSH_SB_EEENS5_IJSC_SF_EEEEEEEESJ_SK_SJ_SK_NS1E_6fusion15FusionCallbacksIS1I_NS1Q_17LinearCombinationISJ_fSJ_fLNS_15FloatRoundStyleE2EEES1K_S1P_JEEENS4_5SM1004TMEM4LOAD26SM100_TMEM_LOAD_32dp32b32xENS4_13SM90_TMA_LOADES1B_NS4_39AutoVectorizingCopyWithAssumedAlignmentILi128EEENS4_14SM90_TMA_STOREES1B_S22_S22_EEEvvEEEEvNT_6ParamsE,@function
        .size           _ZN7cutlass13device_kernelINS_4gemm6kernel13GemmUniversalIN4cute5tupleIJiiiiEEENS1_10collective13CollectiveMmaINS1_35MainloopSm100TmaUmmaWarpSpecializedILi3ELi2ELi4ENS5_IJNS4_1CILi2EEENSA_ILi1EEESC_EEEEENS5_IJNSA_ILi128EEENSA_ILi256EEENSA_ILi32EEEEEENS_6half_tENS5_IJlSC_lEEESJ_SK_NS4_8TiledMMAINS4_8MMA_AtomIJNS4_26SM100_MMA_F16BF16_2x1SM_SSISJ_SJ_fLi128ELi256ELNS4_4UMMA5MajorE0ELSP_0ELNSO_7ScaleInE0ELSQ_0EEEEEENS4_6LayoutINS5_IJSC_SC_SC_EEENS5_IJNSA_ILi0EEESV_SV_EEEEENS5_IJNS4_10UnderscoreESY_SY_EEEEENS4_18SM100_TMA_2SM_LOADENS4_14ComposedLayoutINS4_7SwizzleILi2ELi4ELi3EEENS4_18smem_ptr_flag_bitsILi16EEENST_INS5_IJNSA_ILi8EEESH_EEENS5_IJSH_SC_EEEEEEEvNS4_8identityES11_S1B_vS1C_EENS_8epilogue10collective18CollectiveEpilogueINS1E_23Sm100TmaWarpSpecializedILi4ELi2ELi32ELb1ELb0EEEJNS5_IJNSA_ILi64EEESG_SH_EEENS5_IJNST_IS1J_SC_EENST_INS5_IJSH_SB_EEENS5_IJSC_SF_EEEEEEEESJ_SK_SJ_SK_NS1E_6fusion15FusionCallbacksIS1I_NS1Q_17LinearCombinationISJ_fSJ_fLNS_15FloatRoundStyleE2EEES1K_S1P_JEEENS4_5SM1004TMEM4LOAD26SM100_TMEM_LOAD_32dp32b32xENS4_13SM90_TMA_LOADES1B_NS4_39AutoVectorizingCopyWithAssumedAlignmentILi128EEENS4_14SM90_TMA_STOREES1B_S22_S22_EEEvvEEEEvNT_6ParamsE,(.L_x_194 - _ZN7cutlass13device_kernelINS_4gemm6kernel13GemmUniversalIN4cute5tupleIJiiiiEEENS1_10collective13CollectiveMmaINS1_35MainloopSm100TmaUmmaWarpSpecializedILi3ELi2ELi4ENS5_IJNS4_1CILi2EEENSA_ILi1EEESC_EEEEENS5_IJNSA_ILi128EEENSA_ILi256EEENSA_ILi32EEEEEENS_6half_tENS5_IJlSC_lEEESJ_SK_NS4_8TiledMMAINS4_8MMA_AtomIJNS4_26SM100_MMA_F16BF16_2x1SM_SSISJ_SJ_fLi128ELi256ELNS4_4UMMA5MajorE0ELSP_0ELNSO_7ScaleInE0ELSQ_0EEEEEENS4_6LayoutINS5_IJSC_SC_SC_EEENS5_IJNSA_ILi0EEESV_SV_EEEEENS5_IJNS4_10UnderscoreESY_SY_EEEEENS4_18SM100_TMA_2SM_LOADENS4_14ComposedLayoutINS4_7SwizzleILi2ELi4ELi3EEENS4_18smem_ptr_flag_bitsILi16EEENST_INS5_IJNSA_ILi8EEESH_EEENS5_IJSH_SC_EEEEEEEvNS4_8identityES11_S1B_vS1C_EENS_8epilogue10collective18CollectiveEpilogueINS1E_23Sm100TmaWarpSpecializedILi4ELi2ELi32ELb1ELb0EEEJNS5_IJNSA_ILi64EEESG_SH_EEENS5_IJNST_IS1J_SC_EENST_INS5_IJSH_SB_EEENS5_IJSC_SF_EEEEEEEESJ_SK_SJ_SK_NS1E_6fusion15FusionCallbacksIS1I_NS1Q_17LinearCombinationISJ_fSJ_fLNS_15FloatRoundStyleE2EEES1K_S1P_JEEENS4_5SM1004TMEM4LOAD26SM100_TMEM_LOAD_32dp32b32xENS4_13SM90_TMA_LOADES1B_NS4_39AutoVectorizingCopyWithAssumedAlignmentILi128EEENS4_14SM90_TMA_STOREES1B_S22_S22_EEEvvEEEEvNT_6ParamsE)
        .other          _ZN7cutlass13device_kernelINS_4gemm6kernel13GemmUniversalIN4cute5tupleIJiiiiEEENS1_10collective13CollectiveMmaINS1_35MainloopSm100TmaUmmaWarpSpecializedILi3ELi2ELi4ENS5_IJNS4_1CILi2EEENSA_ILi1EEESC_EEEEENS5_IJNSA_ILi128EEENSA_ILi256EEENSA_ILi32EEEEEENS_6half_tENS5_IJlSC_lEEESJ_SK_NS4_8TiledMMAINS4_8MMA_AtomIJNS4_26SM100_MMA_F16BF16_2x1SM_SSISJ_SJ_fLi128ELi256ELNS4_4UMMA5MajorE0ELSP_0ELNSO_7ScaleInE0ELSQ_0EEEEEENS4_6LayoutINS5_IJSC_SC_SC_EEENS5_IJNSA_ILi0EEESV_SV_EEEEENS5_IJNS4_10UnderscoreESY_SY_EEEEENS4_18SM100_TMA_2SM_LOADENS4_14ComposedLayoutINS4_7SwizzleILi2ELi4ELi3EEENS4_18smem_ptr_flag_bitsILi16EEENST_INS5_IJNSA_ILi8EEESH_EEENS5_IJSH_SC_EEEEEEEvNS4_8identityES11_S1B_vS1C_EENS_8epilogue10collective18CollectiveEpilogueINS1E_23Sm100TmaWarpSpecializedILi4ELi2ELi32ELb1ELb0EEEJNS5_IJNSA_ILi64EEESG_SH_EEENS5_IJNST_IS1J_SC_EENST_INS5_IJSH_SB_EEENS5_IJSC_SF_EEEEEEEESJ_SK_SJ_SK_NS1E_6fusion15FusionCallbacksIS1I_NS1Q_17LinearCombinationISJ_fSJ_fLNS_15FloatRoundStyleE2EEES1K_S1P_JEEENS4_5SM1004TMEM4LOAD26SM100_TMEM_LOAD_32dp32b32xENS4_13SM90_TMA_LOADES1B_NS4_39AutoVectorizingCopyWithAssumedAlignmentILi128EEENS4_14SM90_TMA_STOREES1B_S22_S22_EEEvvEEEEvNT_6ParamsE,@"STO_CUDA_ENTRY STV_DEFAULT"
_ZN7cutlass13device_kernelINS_4gemm6kernel13GemmUniversalIN4cute5tupleIJiiiiEEENS1_10collective13CollectiveMmaINS1_35MainloopSm100TmaUmmaWarpSpecializedILi3ELi2ELi4ENS5_IJNS4_1CILi2EEENSA_ILi1EEESC_EEEEENS5_IJNSA_ILi128EEENSA_ILi256EEENSA_ILi32EEEEEENS_6half_tENS5_IJlSC_lEEESJ_SK_NS4_8TiledMMAINS4_8MMA_AtomIJNS4_26SM100_MMA_F16BF16_2x1SM_SSISJ_SJ_fLi128ELi256ELNS4_4UMMA5MajorE0ELSP_0ELNSO_7ScaleInE0ELSQ_0EEEEEENS4_6LayoutINS5_IJSC_SC_SC_EEENS5_IJNSA_ILi0EEESV_SV_EEEEENS5_IJNS4_10UnderscoreESY_SY_EEEEENS4_18SM100_TMA_2SM_LOADENS4_14ComposedLayoutINS4_7SwizzleILi2ELi4ELi3EEENS4_18smem_ptr_flag_bitsILi16EEENST_INS5_IJNSA_ILi8EEESH_EEENS5_IJSH_SC_EEEEEEEvNS4_8identityES11_S1B_vS1C_EENS_8epilogue10collective18CollectiveEpilogueINS1E_23Sm100TmaWarpSpecializedILi4ELi2ELi32ELb1ELb0EEEJNS5_IJNSA_ILi64EEESG_SH_EEENS5_IJNST_IS1J_SC_EENST_INS5_IJSH_SB_EEENS5_IJSC_SF_EEEEEEEESJ_SK_SJ_SK_NS1E_6fusion15FusionCallbacksIS1I_NS1Q_17LinearCombinationISJ_fSJ_fLNS_15FloatRoundStyleE2EEES1K_S1P_JEEENS4_5SM1004TMEM4LOAD26SM100_TMEM_LOAD_32dp32b32xENS4_13SM90_TMA_LOADES1B_NS4_39AutoVectorizingCopyWithAssumedAlignmentILi128EEENS4_14SM90_TMA_STOREES1B_S22_S22_EEEvvEEEEvNT_6ParamsE:
[----:B------:R-:W1:Y:S01]  /*0000*/  LDC R1, c[0x0][0x37c] ;  /* 0x0000df00ff017b82 */ /* 0x000e620000000800 */
[----:B------:R-:W2:Y:S01]  /*0010*/  S2R R105, SR_TID.X ;  /* 0x0000000000697919 */ /* 0x000ea20000002100 */
[----:B------:R-:W3:Y:S06]  /*0020*/  LDCU.64 UR6, c[0x0][0x890] ;  /* 0x00011200ff0677ac */ /* 0x000eec0008000a00 */
[----:B------:R-:W4:Y:S01]  /*0030*/  S2UR UR37, SR_CgaCtaId ;  /* 0x00000000002579c3 */ /* 0x000f220000008800 */
[----:B------:R-:W-:Y:S02]  /*0040*/  PRMT R92, RZ, 0x7610, R92 ;  /* 0x00007610ff5c7816 */ /* 0x000fe4000000005c */
[----:B------:R-:W-:Y:S01]  /*0050*/  ELECT P1, URZ, PT ;  /* 0x0000000000ff782f */ /* 0x000fe20003820000 */
[----:B------:R-:W1:Y:S01]  /*0060*/  LDCU.64 UR46, c[0x0][0x358] ;  /* 0x00006b00ff2e77ac */ /* 0x000e620008000a00 */
[----:B---3--:R-:W-:-:S04]  /*0070*/  UISETP.NE.U32.AND UP0, UPT, UR6, URZ, UPT ;  /* 0x000000ff0600728c */ /* 0x008fc8000bf05070 */
[----:B------:R-:W-:Y:S02]  /*0080*/  UISETP.NE.AND.EX UP0, UPT, UR7, URZ, UPT, UP0 ;  /* 0x000000ff0700728c */ /* 0x000fe4000bf05300 */
[----:B----4-:R-:W-:Y:S02]  /*0090*/  ULOP3.LUT UR5, UR37, 0x1, URZ, 0xc0, !UPT ;  /* 0x0000000125057892 */ /* 0x010fe4000f8ec0ff */
[----:B------:R-:W-:Y:S01]  /*00a0*/  ULOP3.LUT UR4, UR37, 0x1, URZ, 0x3c, !UPT ;  /* 0x0000000125047892 */ /* 0x000fe2000f8e3cff */
[----:B--2---:R-:W-:-:S05]  /*00b0*/  SHF.R.U32.HI R96, RZ, 0x5, R105 ;  /* 0x00000005ff607819 */ /* 0x004fca0000011669 */
[----:B------:R-:W2:Y:S02]  /*00c0*/  SHFL.IDX PT, R0, R96, RZ, 0x1f ;  /* 0x00001fff60007589 */ /* 0x000ea400000e0000 */
[----:B--2---:R-:W-:Y:S01]  /*00d0*/  R2UR UR10, R0 ;  /* 0x00000000000a72ca */ /* 0x004fe200000e0000 */
[----:B-1----:R-:W-:-:S14]  /*00e0*/  BRA.U UP0, `(.L_x_0) ;  /* 0x00000001002c7547 */ /* 0x002fdc000b800000 */
[----:B------:R-:W1:Y:S02]  /*00f0*/  LDCU.64 UR8, c[0x0][0x888] ;  /* 0x00011100ff0877ac */ /* 0x000e640008000a00 */
[----:B-1----:R-:W-:-:S04]  /*0100*/  UISETP.NE.U32.AND UP0, UPT, UR8, URZ, UPT ;  /* 0x000000ff0800728c */ /* 0x002fc8000bf05070 */
[----:B------:R-:W-:-:S09]  /*0110*/  UISETP.NE.AND.EX UP0, UPT, UR9, URZ, UPT, UP0 ;  /* 0x000000ff0900728c */ /* 0x000fd2000bf05300 */
[----:B------:R-:W-:Y:S05]  /*0120*/  BRA.U !UP0, `(.L_x_1) ;  /* 0x0000000108107547 */ /* 0x000fea000b800000 */
[----:B------:R-:W1:Y:S02]  /*0130*/  LDC.64 R2, c[0x0][0x888] ;  /* 0x00022200ff027b82 */ /* 0x000e640000000a00 */
[----:B-1----:R1:W5:Y:S01]  /*0140*/  LDG.E R49, desc[UR46][R2.64] ;  /* 0x0000002e02317981 */ /* 0x002362000c1e1900 */
[----:B------:R-:W-:Y:S01]  /*0150*/  HFMA2 R92, -RZ, RZ, 0, 5.9604644775390625e-08 ;  /* 0x00000001ff5c7431 */ /* 0x000fe200000001ff */
[----:B------:R-:W-:Y:S05]  /*0160*/  BRA `(.L_x_0) ;  /* 0x00000000000c7947 */ /* 0x000fea0003800000 */
.L_x_1:
[----:B------:R-:W1:Y:S01]  /*0170*/  LDCU UR8, c[0x0][0x880] ;  /* 0x00011000ff0877ac */ /* 0x000e620008000800 */
[----:B------:R-:W-:Y:S01]  /*0180*/  HFMA2 R92, -RZ, RZ, 0, 5.9604644775390625e-08 ;  /* 0x00000001ff5c7431 */ /* 0x000fe200000001ff */
[----:B-1----:R-:W-:-:S07]  /*0190*/  MOV R49, UR8 ;  /* 0x0000000800317c02 */ /* 0x002fce0008000f00 */
.L_x_0:
[----:B------:R-:W2:Y:S02]  /*01a0*/  LDCU.64 UR8, c[0x0][0x8b0] ;  /* 0x00011600ff0877ac */ /* 0x000ea40008000a00 */
[----:B--2---:R-:W-:-:S04]  /*01b0*/  UISETP.NE.U32.AND UP0, UPT, UR8, URZ, UPT ;  /* 0x000000ff0800728c */ /* 0x004fc8000bf05070 */
[----:B------:R-:W-:-:S09]  /*01c0*/  UISETP.NE.AND.EX UP0, UPT, UR9, URZ, UPT, UP0 ;  /* 0x000000ff0900728c */ /* 0x000fd2000bf05300 */
[----:B------:R-:W-:Y:S05]  /*01d0*/  BRA.U UP0, `(.L_x_2) ;  /* 0x0000000100247547 */ /* 0x000fea000b800000 */
[----:B------:R-:W2:Y:S02]  /*01e0*/  LDCU.64 UR8, c[0x0][0x8a8] ;  /* 0x00011500ff0877ac */ /* 0x000ea40008000a00 */
[----:B--2---:R-:W-:-:S04]  /*01f0*/  UISETP.NE.U32.AND UP0, UPT, UR8, URZ, UPT ;  /* 0x000000ff0800728c */ /* 0x004fc8000bf05070 */
[----:B------:R-:W-:-:S09]  /*0200*/  UISETP.NE.AND.EX UP0, UPT, UR9, URZ, UPT, UP0 ;  /* 0x000000ff0900728c */ /* 0x000fd2000bf05300 */
[----:B------:R-:W-:Y:S05]  /*0210*/  BRA.U !UP0, `(.L_x_3) ;  /* 0x00000001080c7547 */ /* 0x000fea000b800000 */
[----:B-1----:R-:W1:Y:S02]  /*0220*/  LDC.64 R2, c[0x0][0x8a8] ;  /* 0x00022a00ff027b82 */ /* 0x002e640000000a00 */
[----:B-1----:R2:W5:Y:S01]  /*0230*/  LDG.E R47, desc[UR46][R2.64] ;  /* 0x0000002e022f7981 */ /* 0x002562000c1e1900 */
[----:B------:R-:W-:Y:S05]  /*0240*/  BRA `(.L_x_2) ;  /* 0x0000000000087947 */ /* 0x000fea0003800000 */
.L_x_3:
[----:B------:R-:W2:Y:S02]  /*0250*/  LDCU UR8, c[0x0][0x8a0] ;  /* 0x00011400ff0877ac */ /* 0x000ea40008000800 */
[----:B--2---:R-:W-:Y:S02]  /*0260*/  MOV R47, UR8 ;  /* 0x00000008002f7c02 */ /* 0x004fe40008000f00 */
.L_x_2:
[----:B------:R-:W-:Y:S01]  /*0270*/  IMAD.U32 R0, RZ, RZ, UR10 ;  /* 0x0000000aff007e24 */ /* 0x000fe2000f8e00ff */
[----:B------:R-:W-:Y:S04]  /*0280*/  BSSY.RECONVERGENT B0, `(.L_x_4) ;  /* 0x000000c000007945 */ /* 0x000fe80003800200 */
[C---:B------:R-:W-:Y:S02]  /*0290*/  ISETP.NE.OR P2, PT, R0.reuse, 0x1, !P1 ;  /* 0x000000010000780c */ /* 0x040fe40004f45670 */
[----:B------:R-:W-:-:S11]  /*02a0*/  ISETP.NE.OR P0, PT, R0, 0x3, !P1 ;  /* 0x000000030000780c */ /* 0x000fd60004f05670 */
[----:B------:R-:W-:Y:S05]  /*02b0*/  @P2 BRA `(.L_x_5) ;  /* 0x0000000000202947 */ /* 0x000fea0003800000 */
[----:B------:R-:W3:Y:S02]  /*02c0*/  LDCU.64 UR8, c[0x0][0x348] ;  /* 0x00006900ff0877ac */ /* 0x000ee40008000a00 */
[----:B---3--:R-:W-:Y:S02]  /*02d0*/  UIADD3 UR12, UP1, UPT, UR8, 0x80, URZ ;  /* 0x00000080080c7890 */ /* 0x008fe4000ff3e0ff */
[----:B------:R-:W-:Y:S02]  /*02e0*/  UIADD3 UR8, UP0, UPT, UR8, 0x180, URZ ;  /* 0x0000018008087890 */ /* 0x000fe4000ff1e0ff */
[----:B------:R-:W-:Y:S02]  /*02f0*/  UIADD3.X UR13, UPT, UPT, URZ, UR9, URZ, UP1, !UPT ;  /* 0x00000009ff0d7290 */ /* 0x000fe40008ffe4ff */
[----:B------:R-:W-:-:S07]  /*0300*/  UIADD3.X UR9, UPT, UPT, URZ, UR9, URZ, UP0, !UPT ;  /* 0x00000009ff097290 */ /* 0x000fce00087fe4ff */
[----:B------:R3:W-:Y:S02]  /*0310*/  UTMACCTL.PF [UR12] ;  /* 0x000000000c0079b9 */ /* 0x0007e40008040000 */
[----:B------:R3:W-:Y:S02]  /*0320*/  UTMACCTL.PF [UR8] ;  /* 0x00000000080079b9 */ /* 0x0007e40008040000 */
[----:B---3--:R-:W-:Y:S01]  /*0330*/  NOP ;  /* 0x0000000000007918 */ /* 0x008fe20000000000 */
.L_x_5:
[----:B------:R-:W-:Y:S05]  /*0340*/  BSYNC.RECONVERGENT B0 ;  /* 0x0000000000007941 */ /* 0x000fea0003800200 */
.L_x_4:
[----:B------:R-:W-:Y:S04]  /*0350*/  BSSY.RECONVERGENT B0, `(.L_x_6) ;  /* 0x000000a000007945 */ /* 0x000fe80003800200 */
        /* <DEDUP_REMOVED lines=9> */
.L_x_7:
[----:B------:R-:W-:Y:S05]  /*03f0*/  BSYNC.RECONVERGENT B0 ;  /* 0x0000000000007941 */ /* 0x000fea0003800200 */
.L_x_6:
[----:B------:R-:W3:Y:S01]  /*0400*/  LDCU.64 UR8, c[0x0][0x888] ;  /* 0x00011100ff0877ac */ /* 0x000ee20008000a00 */
[----:B------:R-:W-:Y:S02]  /*0410*/  UISETP.EQ.U32.AND UP1, UPT, UR6, URZ, UPT ;  /* 0x000000ff0600728c */ /* 0x000fe4000bf22070 */
[----:B------:R-:W-:Y:S02]  /*0420*/  UPLOP3.LUT UP5, UPT, UPT, UPT, UPT, 0x80, 0x8 ;  /* 0x000000000008789c */ /* 0x000fe40003faf070 */
[----:B---3--:R-:W-:-:S04]  /*0430*/  UISETP.NE.U32.AND UP0, UPT, UR8, URZ, UPT ;  /* 0x000000ff0800728c */ /* 0x008fc8000bf05070 */
[----:B------:R-:W-:-:S04]  /*0440*/  UISETP.NE.AND.EX UP0, UPT, UR9, URZ, UPT, UP0 ;  /* 0x000000ff0900728c */ /* 0x000fc8000bf05300 */
[----:B------:R-:W-:-:S04]  /*0450*/  UISETP.EQ.OR.EX UP2, UPT, UR7, URZ, !UP0, UP1 ;  /* 0x000000ff0700728c */ /* 0x000fc8000c742710 */
[----:B------:R-:W-:-:S05]  /*0460*/  UP2UR UR50, UPR, URZ, 0x4 ;  /* 0x00000004ff327883 */ /* 0x000fca0008000000 */
[----:B------:R-:W-:Y:S07]  /*0470*/  BRA.U !UP2, `(.L_x_8) ;  /* 0x000000010a207547 */ /* 0x000fee000b800000 */
[----:B------:R-:W-:Y:S01]  /*0480*/  UISETP.NE.U32.AND UP2, UPT, UR6, URZ, UPT ;  /* 0x000000ff0600728c */ /* 0x000fe2000bf45070 */
[----:B-----5:R-:W-:Y:S01]  /*0490*/  FSETP.NEU.AND P0, PT, R49, RZ, PT ;  /* 0x000000ff3100720b */ /* 0x020fe20003f0d000 */
[----:B------:R-:W-:Y:S02]  /*04a0*/  USEL UR6, URZ, 0xffffffff, UP0 ;  /* 0xffffffffff067887 */ /* 0x000fe40008000000 */
[----:B------:R-:W-:-:S10]  /*04b0*/  UISETP.NE.AND.EX UP2, UPT, UR7, URZ, UPT, UP2 ;  /* 0x000000ff0700728c */ /* 0x000fd4000bf45320 */
[----:B------:R-:W-:Y:S01]  /*04c0*/  VOTEU.ANY UP1, P0 ;  /* 0x0000000000ff7886 */ /* 0x000fe20000020100 */
[----:B------:R-:W-:-:S04]  /*04d0*/  @!UP2 USEL UR6, URZ, 0xffffffff, UP1 ;  /* 0xffffffffff06a887 */ /* 0x000fc80008800000 */
[----:B------:R-:W-:-:S04]  /*04e0*/  ULOP3.LUT UR6, UR6, 0x1, URZ, 0xc0, !UPT ;  /* 0x0000000106067892 */ /* 0x000fc8000f8ec0ff */
[----:B------:R-:W-:-:S11]  /*04f0*/  UISETP.NE.U32.AND UP5, UPT, UR6, 0x1, UPT ;  /* 0x000000010600788c */ /* 0x000fd6000bfa5070 */
.L_x_8:
[----:B------:R-:W3:Y:S01]  /*0500*/  SHFL.IDX PT, R0, R96, RZ, 0x1f ;  /* 0x00001fff60007589 */ /* 0x000ee200000e0000 */
[----:B------:R-:W-:-:S04]  /*0510*/  UISETP.NE.AND UP1, UPT, UR10, 0x2, UPT ;  /* 0x000000020a00788c */ /* 0x000fc8000bf25270 */
[----:B------:R-:W-:Y:S02]  /*0520*/  UISETP.EQ.AND UP2, UPT, UR5, URZ, !UP1 ;  /* 0x000000ff0500728c */ /* 0x000fe4000cf42270 */
[----:B------:R-:W-:-:S04]  /*0530*/  USEL UR6, URZ, 0x1, UP1 ;  /* 0x00000001ff067887 */ /* 0x000fc80008800000 */
[----:B------:R-:W-:Y:S02]  /*0540*/  PLOP3.LUT P5, PT, P1, PT, UP2, 0x80, 0x8 ;  /* 0x000000000008781c */ /* 0x000fe40000faf028 */
[----:B---3--:R-:W-:-:S13]  /*0550*/  ISETP.NE.AND P0, PT, R0, RZ, PT ;  /* 0x000000ff0000720c */ /* 0x008fda0003f05270 */
[----:B------:R-:W-:Y:S05]  /*0560*/  @P0 BRA `(.L_x_9) ;  /* 0x00000000003c0947 */ /* 0x000fea0003800000 */
[----:B------:R-:W-:Y:S01]  /*0570*/  UMOV UR8, 0x400 ;  /* 0x0000040000087882 */ /* 0x000fe20000000000 */
[----:B------:R-:W-:Y:S01]  /*0580*/  UMOV UR7, 0x1 ;  /* 0x0000000100077882 */ /* 0x000fe20000000000 */
[----:B------:R-:W-:Y:S02]  /*0590*/  ULEA UR8, UR37, UR8, 0x18 ;  /* 0x0000000825087291 */ /* 0x000fe4000f8ec0ff */
[----:B------:R-:W-:-:S04]  /*05a0*/  UIADD3 UR12, UPT, UPT, -UR7, 0x100000, URZ ;  /* 0x00100000070c7890 */ /* 0x000fc8000fffe1ff */
[----:B------:R-:W-:Y:S02]  /*05b0*/  USHF.L.U32 UR13, UR12, 0xb, URZ ;  /* 0x0000000b0c0d7899 */ /* 0x000fe400080006ff */
[----:B------:R-:W-:Y:S01]  /*05c0*/  USHF.L.U32 UR12, UR12, 0x1, URZ ;  /* 0x000000010c0c7899 */ /* 0x000fe200080006ff */
[----:B------:R-:W-:Y:S01]  /*05d0*/  ELECT P0, URZ, PT ;  /* 0x0000000000ff782f */ /* 0x000fe20003800000 */
[----:B------:R-:W3:Y:S10]  /*05e0*/  FENCE.VIEW.ASYNC.S ;  /* 0x00000000000073c6 */ /* 0x000ef40000000000 */
[----:B---3--:R3:W4:Y:S01]  /*05f0*/  SYNCS.EXCH.64 URZ, [UR8], UR12 ;  /* 0x0000000c08ff75b2 */ /* 0x0087220008000100 */
[----:B------:R3:W1:Y:S01]  /*0600*/  SYNCS.EXCH.64 URZ, [UR8+0x18], UR12 ;  /* 0x0000180c08ff75b2 */ /* 0x0006620008000100 */
[----:B------:R3:W1:Y:S01]  /*0610*/  SYNCS.EXCH.64 URZ, [UR8+0x8], UR12 ;  /* 0x0000080c08ff75b2 */ /* 0x0006620008000100 */
[----:B------:R3:W1:Y:S01]  /*0620*/  SYNCS.EXCH.64 URZ, [UR8+0x20], UR12 ;  /* 0x0000200c08ff75b2 */ /* 0x0006620008000100 */
[----:B------:R3:W1:Y:S01]  /*0630*/  SYNCS.EXCH.64 URZ, [UR8+0x10], UR12 ;  /* 0x0000100c08ff75b2 */ /* 0x0006620008000100 */
[----:B------:R3:W1:Y:S01]  /*0640*/  SYNCS.EXCH.64 URZ, [UR8+0x28], UR12 ;  /* 0x0000280c08ff75b2 */ /* 0x0006620008000100 */
[----:B------:R-:W-:Y:S01]  /*0650*/  NOP ;  /* 0x0000000000007918 */ /* 0x000fe20000000000 */
.L_x_9:
[----:B------:R-:W2:Y:S01]  /*0660*/  SHFL.IDX PT, R0, R96, RZ, 0x1f ;  /* 0x00001fff60007589 */ /* 0x000ea200000e0000 */
[----:B------:R-:W-:Y:S01]  /*0670*/  NOP ;  /* 0x0000000000007918 */ /* 0x000fe20000000000 */
[----:B--2---:R-:W-:-:S13]  /*0680*/  ISETP.NE.AND P0, PT, R0, 0x1, PT ;  /* 0x000000010000780c */ /* 0x004fda0003f05270 */
[----:B------:R-:W-:Y:S05]  /*0690*/  @P0 BRA `(.L_x_10) ;  /* 0x0000000000540947 */ /* 0x000fea0003800000 */
[----:B------:R-:W-:Y:S01]  /*06a0*/  UMOV UR9, 0x400 ;  /* 0x0000040000097882 */ /* 0x000fe20000000000 */
[----:B---3--:R-:W-:Y:S01]  /*06b0*/  UMOV UR8, 0x20 ;  /* 0x0000002000087882 */ /* 0x008fe20000000000 */
[----:B------:R-:W-:Y:S01]  /*06c0*/  UMOV UR7, 0x80 ;  /* 0x0000008000077882 */ /* 0x000fe20000000000 */
[----:B------:R-:W-:Y:S02]  /*06d0*/  ULEA UR9, UR37, UR9, 0x18 ;  /* 0x0000000925097291 */ /* 0x000fe4000f8ec0ff */
[----:B------:R-:W-:-:S04]  /*06e0*/  UIADD3 UR12, UPT, UPT, -UR8, 0x100000, URZ ;  /* 0x00100000080c7890 */ /* 0x000fc8000fffe1ff */
[----:B------:R-:W-:Y:S02]  /*06f0*/  USHF.L.U32 UR13, UR12, 0xb, URZ ;  /* 0x0000000b0c0d7899 */ /* 0x000fe400080006ff */
[----:B------:R-:W-:Y:S02]  /*0700*/  USHF.L.U32 UR12, UR12, 0x1, URZ ;  /* 0x000000010c0c7899 */ /* 0x000fe400080006ff */
[----:B------:R-:W-:-:S04]  /*0710*/  UIADD3 UR14, UPT, UPT, -UR7, 0x100000, URZ ;  /* 0x00100000070e7890 */ /* 0x000fc8000fffe1ff */
[----:B------:R-:W-:Y:S02]  /*0720*/  USHF.L.U32 UR15, UR14, 0xb, URZ ;  /* 0x0000000b0e0f7899 */ /* 0x000fe400080006ff */
[----:B------:R-:W-:Y:S01]  /*0730*/  USHF.L.U32 UR14, UR14, 0x1, URZ ;  /* 0x000000010e0e7899 */ /* 0x000fe200080006ff */
[----:B------:R-:W-:Y:S01]  /*0740*/  ELECT P0, URZ, PT ;  /* 0x0000000000ff782f */ /* 0x000fe20003800000 */
[----:B------:R-:W2:Y:S02]  /*0750*/  FENCE.VIEW.ASYNC.S ;  /* 0x00000000000073c6 */ /* 0x000ea40000000000 */
[----:B--2---:R2:W3:Y:S08]  /*0760*/  SYNCS.EXCH.64 URZ, [UR9+0x30], UR12 ;  /* 0x0000300c09ff75b2 */ /* 0x0044f00008000100 */
[----:B------:R2:W1:Y:S01]  /*0770*/  SYNCS.EXCH.64 URZ, [UR9+0x50], UR14 ;  /* 0x0000500e09ff75b2 */ /* 0x0004620008000100 */
[----:B------:R2:W1:Y:S01]  /*0780*/  SYNCS.EXCH.64 URZ, [UR9+0x38], UR12 ;  /* 0x0000380c09ff75b2 */ /* 0x0004620008000100 */
[----:B------:R2:W1:Y:S01]  /*0790*/  SYNCS.EXCH.64 URZ, [UR9+0x58], UR14 ;  /* 0x0000580e09ff75b2 */ /* 0x0004620008000100 */
[----:B------:R2:W1:Y:S01]  /*07a0*/  SYNCS.EXCH.64 URZ, [UR9+0x40], UR12 ;  /* 0x0000400c09ff75b2 */ /* 0x0004620008000100 */
[----:B------:R2:W1:Y:S01]  /*07b0*/  SYNCS.EXCH.64 URZ, [UR9+0x60], UR14 ;  /* 0x0000600e09ff75b2 */ /* 0x0004620008000100 */
[----:B------:R2:W1:Y:S01]  /*07c0*/  SYNCS.EXCH.64 URZ, [UR9+0x48], UR12 ;  /* 0x0000480c09ff75b2 */ /* 0x0004620008000100 */
[----:B------:R2:W1:Y:S01]  /*07d0*/  SYNCS.EXCH.64 URZ, [UR9+0x68], UR14 ;  /* 0x0000680e09ff75b2 */ /* 0x0004620008000100 */
[----:B------:R-:W-:Y:S01]  /*07e0*/  NOP ;  /* 0x0000000000007918 */ /* 0x000fe20000000000 */
.L_x_10:
[----:B------:R-:W4:Y:S01]  /*07f0*/  SHFL.IDX PT, R0, R96, RZ, 0x1f ;  /* 0x00001fff60007589 */ /* 0x000f2200000e0000 */
[----:B------:R-:W-:Y:S01]  /*0800*/  NOP ;  /* 0x0000000000007918 */ /* 0x000fe20000000000 */
[----:B----4-:R-:W-:-:S13]  /*0810*/  ISETP.NE.AND P0, PT, R0, 0x3, PT ;  /* 0x000000030000780c */ /* 0x010fda0003f05270 */
[----:B------:R-:W-:Y:S05]  /*0820*/  @P0 BRA `(.L_x_11) ;  /* 0x00000000002c0947 */ /* 0x000fea0003800000 */
[----:B---3--:R-:W-:Y:S01]  /*0830*/  UMOV UR8, 0x400 ;  /* 0x0000040000087882 */ /* 0x008fe20000000000 */
[----:B------:R-:W-:Y:S01]  /*0840*/  UMOV UR7, 0x20 ;  /* 0x0000002000077882 */ /* 0x000fe20000000000 */
[----:B------:R-:W-:Y:S02]  /*0850*/  ULEA UR8, UR37, UR8, 0x18 ;  /* 0x0000000825087291 */ /* 0x000fe4000f8ec0ff */
[----:B--2---:R-:W-:-:S04]  /*0860*/  UIADD3 UR12, UPT, UPT, -UR7, 0x100000, URZ ;  /* 0x00100000070c7890 */ /* 0x004fc8000fffe1ff */
[----:B------:R-:W-:Y:S02]  /*0870*/  USHF.L.U32 UR13, UR12, 0xb, URZ ;  /* 0x0000000b0c0d7899 */ /* 0x000fe400080006ff */
[----:B------:R-:W-:Y:S01]  /*0880*/  USHF.L.U32 UR12, UR12, 0x1, URZ ;  /* 0x000000010c0c7899 */ /* 0x000fe200080006ff */
[----:B------:R-:W-:Y:S01]  /*0890*/  ELECT P0, URZ, PT ;  /* 0x0000000000ff782f */ /* 0x000fe20003800000 */
[----:B------:R-:W2:Y:S10]  /*08a0*/  FENCE.VIEW.ASYNC.S ;  /* 0x00000000000073c6 */ /* 0x000eb40000000000 */
[----:B--2---:R4:W2:Y:S01]  /*08b0*/  SYNCS.EXCH.64 URZ, [UR8+0x70], UR12 ;  /* 0x0000700c08ff75b2 */ /* 0x0048a20008000100 */
[----:B------:R4:W3:Y:S02]  /*08c0*/  SYNCS.EXCH.64 URZ, [UR8+0x78], UR12 ;  /* 0x0000780c08ff75b2 */ /* 0x0008e40008000100 */
[----:B----4-:R-:W-:Y:S01]  /*08d0*/  NOP ;  /* 0x0000000000007918 */ /* 0x010fe20000000000 */
.L_x_11:
[----:B------:R-:W4:Y:S01]  /*08e0*/  SHFL.IDX PT, R0, R96, RZ, 0x1f ;  /* 0x00001fff60007589 */ /* 0x000f2200000e0000 */
[----:B------:R-:W-:Y:S01]  /*08f0*/  NOP ;  /* 0x0000000000007918 */ /* 0x000fe20000000000 */
[----:B----4-:R-:W-:-:S13]  /*0900*/  ISETP.NE.AND P0, PT, R0, 0x4, PT ;  /* 0x000000040000780c */ /* 0x010fda0003f05270 */
[----:B------:R-:W-:Y:S05]  /*0910*/  @P0 BRA `(.L_x_12) ;  /* 0x0000000000480947 */ /* 0x000fea0003800000 */
[----:B--2---:R-:W-:Y:S01]  /*0920*/  UMOV UR9, 0x1e0 ;  /* 0x000001e000097882 */ /* 0x004fe20000000000 */
[----:B---3--:R-:W-:Y:S01]  /*0930*/  UMOV UR8, 0x400 ;  /* 0x0000040000087882 */ /* 0x008fe20000000000 */
[----:B------:R-:W-:Y:S01]  /*0940*/  USEL UR9, UR9, 0x1a0, UP5 ;  /* 0x000001a009097887 */ /* 0x000fe2000a800000 */
        /* <DEDUP_REMOVED lines=10> */
[----:B--2---:R4:W2:Y:S08]  /*09f0*/  SYNCS.EXCH.64 URZ, [UR8+0x80], UR12 ;  /* 0x0000800c08ff75b2 */ /* 0x0048b00008000100 */
[----:B------:R4:W3:Y:S01]  /*0a00*/  SYNCS.EXCH.64 URZ, [UR8+0x90], UR14 ;  /* 0x0000900e08ff75b2 */ /* 0x0008e20008000100 */
[----:B------:R4:W1:Y:S01]  /*0a10*/  SYNCS.EXCH.64 URZ, [UR8+0x88], UR12 ;  /* 0x0000880c08ff75b2 */ /* 0x0008620008000100 */
[----:B------:R4:W1:Y:S02]  /*0a20*/  SYNCS.EXCH.64 URZ, [UR8+0x98], UR14 ;  /* 0x0000980e08ff75b2 */ /* 0x0008640008000100 */
[----:B----4-:R-:W-:Y:S01]  /*0a30*/  NOP ;  /* 0x0000000000007918 */ /* 0x010fe20000000000 */
.L_x_12:
[----:B------:R-:W4:Y:S01]  /*0a40*/  SHFL.IDX PT, R0, R96, RZ, 0x1f ;  /* 0x00001fff60007589 */ /* 0x000f2200000e0000 */
[----:B------:R-:W-:Y:S01]  /*0a50*/  NOP ;  /* 0x0000000000007918 */ /* 0x000fe20000000000 */
[----:B----4-:R-:W-:-:S13]  /*0a60*/  ISETP.NE.AND P0, PT, R0, 0x5, PT ;  /* 0x000000050000780c */ /* 0x010fda0003f05270 */
[----:B------:R-:W-:Y:S05]  /*0a70*/  @P0 BRA `(.L_x_13) ;  /* 0x0000000000540947 */ /* 0x000fea0003800000 */
[----:B--2---:R-:W-:Y:S01]  /*0a80*/  UMOV UR9, 0x400 ;  /* 0x0000040000097882 */ /* 0x004fe20000000000 */
        /* <DEDUP_REMOVED lines=14> */
[----:B------:R4:W1:Y:S01]  /*0b70*/  SYNCS.EXCH.64 URZ, [UR9+0xc8], UR14 ;  /* 0x0000c80e09ff75b2 */ /* 0x0008620008000100 */
[----:B------:R4:W1:Y:S01]  /*0b80*/  SYNCS.EXCH.64 URZ, [UR9+0xb0], UR12 ;  /* 0x0000b00c09ff75b2 */ /* 0x0008620008000100 */
[----:B------:R4:W1:Y:S01]  /*0b90*/  SYNCS.EXCH.64 URZ, [UR9+0xd0], UR14 ;  /* 0x0000d00e09ff75b2 */ /* 0x0008620008000100 */
[----:B------:R4:W1:Y:S01]  /*0ba0*/  SYNCS.EXCH.64 URZ, [UR9+0xb8], UR12 ;  /* 0x0000b80c09ff75b2 */ /* 0x0008620008000100 */
[----:B------:R4:W1:Y:S02]  /*0bb0*/  SYNCS.EXCH.64 URZ, [UR9+0xd8], UR14 ;  /* 0x0000d80e09ff75b2 */ /* 0x0008640008000100 */
[----:B----4-:R-:W-:Y:S01]  /*0bc0*/  NOP ;  /* 0x0000000000007918 */ /* 0x010fe20000000000 */
.L_x_13:
[----:B------:R-:W4:Y:S01]  /*0bd0*/  SHFL.IDX PT, R0, R96, RZ, 0x1f ;  /* 0x00001fff60007589 */ /* 0x000f2200000e0000 */
[----:B------:R-:W-:Y:S01]  /*0be0*/  ISETP.NE.OR P1, PT, RZ, UR10, !P1 ;  /* 0x0000000aff007c0c */ /* 0x000fe2000cf25670 */
        /* <DEDUP_REMOVED lines=12> */
[----:B------:R4:W3:Y:S01]  /*0cb0*/  SYNCS.EXCH.64 URZ, [UR8+0xf0], UR12 ;  /* 0x0000f00c08ff75b2 */ /* 0x0008e20008000100 */
[----:B------:R4:W1:Y:S01]  /*0cc0*/  SYNCS.EXCH.64 URZ, [UR8+0xe8], UR12 ;  /* 0x0000e80c08ff75b2 */ /* 0x0008620008000100 */
[----:B------:R4:W1:Y:S02]  /*0cd0*/  SYNCS.EXCH.64 URZ, [UR8+0xf8], UR12 ;  /* 0x0000f80c08ff75b2 */ /* 0x0008640008000100 */
[----:B----4-:R-:W-:Y:S01]  /*0ce0*/  NOP ;  /* 0x0000000000007918 */ /* 0x010fe20000000000 */
.L_x_14:
[----:B------:R-:W-:Y:S01]  /*0cf0*/  VOTEU.ALL UP1, P1 ;  /* 0x0000000000ff7886 */ /* 0x000fe20000820000 */
[----:B---3--:R-:W3:Y:S01]  /*0d00*/  LDCU UR8, c[0x0][0x36c] ;  /* 0x00006d80ff0877ac */ /* 0x008ee20008000800 */
[----:B------:R-:W-:Y:S01]  /*0d10*/  NOP ;  /* 0x0000000000007918 */ /* 0x000fe20000000000 */
[----:B------:R-:W-:Y:S01]  /*0d20*/  LOP3.LUT R10, R105, 0x1f, RZ, 0xc0, !PT ;  /* 0x0000001f690a7812 */ /* 0x000fe200078ec0ff */
[----:B--2---:R-:W-:Y:S01]  /*0d30*/  UMOV UR12, 0x20 ;  /* 0x00000020000c7882 */ /* 0x004fe20000000000 */
[----:B------:R-:W-:Y:S01]  /*0d40*/  @!UP1 UMOV UR7, 0x400 ;  /* 0x0000040000079882 */ /* 0x000fe20000000000 */
[----:B------:R-:W-:-:S04]  /*0d50*/  @!UP1 UIADD3 UR12, UPT, UPT, -UR12, 0x100000, URZ ;  /* 0x001000000c0c9890 */ /* 0x000fc8000fffe1ff */
[----:B------:R-:W-:Y:S02]  /*0d60*/  @!UP1 USHF.L.U32 UR13, UR12, 0xb, URZ ;  /* 0x0000000b0c0d9899 */ /* 0x000fe400080006ff */
[----:B------:R-:W-:Y:S02]  /*0d70*/  @!UP1 USHF.L.U32 UR12, UR12, 0x1, URZ ;  /* 0x000000010c0c9899 */ /* 0x000fe400080006ff */
[----:B------:R-:W-:Y:S01]  /*0d80*/  @!UP1 ULEA UR7, UR37, UR7, 0x18 ;  /* 0x0000000725079291 */ /* 0x000fe2000f8ec0ff */
[----:B------:R-:W-:Y:S01]  /*0d90*/  VOTEU.ALL UP1, P1 ;  /* 0x0000000000ff7886 */ /* 0x000fe20000820000 */
[----:B------:R-:W-:Y:S01]  /*0da0*/  UISETP.NE.AND UP4, UPT, UR10, URZ, UPT ;  /* 0x000000ff0a00728c */ /* 0x000fe2000bf85270 */
[----:B------:R-:W2:Y:S09]  /*0db0*/  FENCE.VIEW.ASYNC.S ;  /* 0x00000000000073c6 */ /* 0x000eb20000000000 */
[----:B--2---:R2:W4:Y:S01]  /*0dc0*/  @!UP1 SYNCS.EXCH.64 URZ, [UR7+0x100], UR12 ;  /* 0x0001000c07ff95b2 */ /* 0x0045220008000100 */
[----:B---3--:R-:W-:-:S09]  /*0dd0*/  UISETP.EQ.U32.AND UP1, UPT, UR8, 0x1, UPT ;  /* 0x000000010800788c */ /* 0x008fd2000bf22070 */
[----:B------:R-:W-:Y:S05]  /*0de0*/  BRA.U !UP1, `(.L_x_15) ;  /* 0x0000000109087547 */ /* 0x000fea000b800000 */
[----:B-1--4-:R-:W-:Y:S01]  /*0df0*/  UCGABAR_ARV ;  /* 0x00000000000079c7 */ /* 0x012fe20008000000 */
[----:B------:R-:W-:Y:S05]  /*0e00*/  BRA `(.L_x_16) ;  /* 0x0000000000047947 */ /* 0x000fea0003800000 */
.L_x_15:
[----:B-1--4-:R-:W-:Y:S01]  /*0e10*/  NOP ;  /* 0x0000000000007918 */ /* 0x012fe20000000000 */
.L_x_16:
[----:B------:R-:W1:Y:S01]  /*0e20*/  S2R R15, SR_CTAID.Y ;  /* 0x00000000000f7919 */ /* 0x000e620000002600 */
[----:B------:R-:W-:-:S05]  /*0e30*/  CS2R.32 R91, SR_CgaSize ;  /* 0x00000000005b7805 */ /* 0x000fca0000008a00 */
[----:B------:R-:W-:-:S05]  /*0e40*/  IMAD R91, R91, -0xa0, RZ ;  /* 0xffffff605b5b7824 */ /* 0x000fca00078e02ff */
[----:B--2---:R-:W-:-:S14]  /*0e50*/  R2UR UR7, R91 ;  /* 0x000000005b0772ca */ /* 0x004fdc00000e0000 */
[----:B------:R-:W2:Y:S01]  /*0e60*/  LDCU UR7, c[0x0][UR7+0x2b4] ;  /* 0x00005680070777ac */ /* 0x000ea20008000800 */
[----:B------:R-:W-:-:S05]  /*0e70*/  CS2R.32 R0, SR_CgaSize ;  /* 0x0000000000007805 */ /* 0x000fca0000008a00 */
[----:B------:R-:W-:-:S06]  /*0e80*/  IMAD R0, R0, -0xa0, RZ ;  /* 0xffffff6000007824 */ /* 0x000fcc00078e02ff */
[----:B------:R-:W3:Y:S01]  /*0e90*/  LDC R0, c[0x0][R0+0x2a4] ;  /* 0x0000a90000007b82 */ /* 0x000ee20000000800 */
[----:B------:R-:W-:Y:S01]  /*0ea0*/  PRMT R8, RZ, 0x7610, R8 ;  /* 0x00007610ff087816 */ /* 0x000fe20000000008 */
[----:B------:R-:W4:Y:S01]  /*0eb0*/  S2R R9, SR_CTAID.X ;  /* 0x0000000000097919 */ /* 0x000f220000002500 */
[----:B------:R-:W-:-:S05]  /*0ec0*/  CS2R.32 R91, SR_CgaSize ;  /* 0x00000000005b7805 */ /* 0x000fca0000008a00 */
[----:B------:R-:W-:-:S05]  /*0ed0*/  IMAD R91, R91, -0xa0, RZ ;  /* 0xffffff605b5b7824 */ /* 0x000fca00078e02ff */
[----:B------:R-:W-:-:S14]  /*0ee0*/  R2UR UR8, R91 ;  /* 0x000000005b0872ca */ /* 0x000fdc00000e0000 */
[----:B------:R-:W3:Y:S01]  /*0ef0*/  LDCU UR8, c[0x0][UR8+0x2b0] ;  /* 0x00005600080877ac */ /* 0x000ee20008000800 */
[----:B------:R-:W-:Y:S01]  /*0f00*/  UISETP.NE.AND UP2, UPT, UR10, 0x2, UPT ;  /* 0x000000020a00788c */ /* 0x000fe2000bf45270 */
[----:B------:R-:W2:Y:S01]  /*0f10*/  LDC R11, c[0x0][0xb24] ;  /* 0x0002c900ff0b7b82 */ /* 0x000ea20000000800 */
[----:B------:R-:W-:-:S05]  /*0f20*/  CS2R.32 R2, SR_CgaSize ;  /* 0x0000000000027805 */ /* 0x000fca0000008a00 */
[----:B------:R-:W-:-:S06]  /*0f30*/  IMAD R2, R2, -0xa0, RZ ;  /* 0xffffff6002027824 */ /* 0x000fcc00078e02ff */
[----:B------:R-:W3:Y:S08]  /*0f40*/  LDC R2, c[0x0][R2+0x2a0] ;  /* 0x0000a80002027b82 */ /* 0x000ef00000000800 */
[----:B------:R-:W3:Y:S01]  /*0f50*/  LDC R40, c[0x0][0xb24] ;  /* 0x0002c900ff287b82 */ /* 0x000ee20000000800 */
[----:B-1----:R-:W-:-:S07]  /*0f60*/  I2FP.F32.U32 R90, R15 ;  /* 0x0000000f005a7245 */ /* 0x002fce0000201000 */
[----:B------:R-:W1:Y:S01]  /*0f70*/  S2UR UR36, SR_CTAID.Z ;  /* 0x00000000002479c3 */ /* 0x000e620000002700 */
[----:B--2---:R-:W-:Y:S01]  /*0f80*/  ISETP.GE.AND P0, PT, R11, 0x1, PT ;  /* 0x000000010b00780c */ /* 0x004fe20003f06270 */
[----:B----4-:R-:W-:Y:S01]  /*0f90*/  IMAD.MOV.U32 R14, RZ, RZ, R9 ;  /* 0x000000ffff0e7224 */ /* 0x010fe200078e0009 */
[----:B------:R-:W-:Y:S01]  /*0fa0*/  I2FP.F32.U32 R91, R9 ;  /* 0x00000009005b7245 */ /* 0x000fe20000201000 */
[----:B------:R-:W-:Y:S01]  /*0fb0*/  FMUL R90, R90, UR7 ;  /* 0x000000075a5a7c20 */ /* 0x000fe20008400000 */
[----:B------:R-:W2:Y:S03]  /*0fc0*/  LDCU UR7, c[0x0][0xb30] ;  /* 0x00016600ff0777ac */ /* 0x000ea60008000800 */
[----:B---3--:R-:W-:Y:S02]  /*0fd0*/  FMUL R91, R91, UR8 ;  /* 0x000000085b5b7c20 */ /* 0x008fe40008400000 */
[----:B------:R-:W3:Y:S08]  /*0fe0*/  F2I.U32.TRUNC.NTZ R90, R90 ;  /* 0x0000005a005a7305 */ /* 0x000ef0000020f000 */
[----:B------:R-:W4:Y:S01]  /*0ff0*/  F2I.U32.TRUNC.NTZ R91, R91 ;  /* 0x0000005b005b7305 */ /* 0x000f22000020f000 */
[----:B--2---:R-:W-:Y:S01]  /*1000*/  UISETP.NE.AND UP3, UPT, UR7, 0x1, UPT ;  /* 0x000000010700788c */ /* 0x004fe2000bf65270 */
[----:B---3--:R-:W-:-:S05]  /*1010*/  IADD3 R90, PT, PT, -R90, RZ, RZ ;  /* 0x000000ff5a5a7210 */ /* 0x008fca0007ffe1ff */
[----:B------:R-:W-:Y:S01]  /*1020*/  IMAD R90, R0, R90, R15 ;  /* 0x0000005a005a7224 */ /* 0x000fe200078e020f */
[----:B------:R-:W-:Y:S01]  /*1030*/  PRMT R0, RZ, 0x7610, R0 ;  /* 0x00007610ff007816 */ /* 0x000fe20000000000 */
[----:B----4-:R-:W-:-:S04]  /*1040*/  IMAD.MOV R91, RZ, RZ, -R91 ;  /* 0x000000ffff5b7224 */ /* 0x010fc800078e0a5b */
[----:B------:R-:W-:Y:S01]  /*1050*/  IMAD R91, R2, R91, R9 ;  /* 0x0000005b025b7224 */ /* 0x000fe200078e0209 */
[----:B-1----:R-:W-:Y:S06]  /*1060*/  BRA.U UP4, `(.L_x_17) ;  /* 0x0000000104247547 */ /* 0x002fec000b800000 */
[----:B------:R-:W-:Y:S01]  /*1070*/  ISETP.NE.AND P1, PT, R90, RZ, PT ;  /* 0x000000ff5a00720c */ /* 0x000fe20003f25270 */
[----:B------:R-:W-:Y:S01]  /*1080*/  IMAD.MOV.U32 R0, RZ, RZ, 0x3 ;  /* 0x00000003ff007424 */ /* 0x000fe200078e00ff */
[C---:B------:R-:W-:Y:S02]  /*1090*/  LOP3.LUT R2, R91.reuse, 0xfffffffe, RZ, 0xc0, !PT ;  /* 0xfffffffe5b027812 */ /* 0x040fe400078ec0ff */
[----:B------:R-:W-:Y:S02]  /*10a0*/  ISETP.LT.U32.OR P1, PT, R91, 0x2, !P1 ;  /* 0x000000025b00780c */ /* 0x000fe40004f21470 */
[----:B------:R-:W-:Y:S02]  /*10b0*/  SHF.L.U32 R0, R0, R2, RZ ;  /* 0x0000000200007219 */ /* 0x000fe400000006ff */
[----:B------:R-:W-:Y:S02]  /*10c0*/  SEL R4, RZ, 0x1, !P1 ;  /* 0x00000001ff047807 */ /* 0x000fe40004800000 */
[----:B------:R-:W-:-:S05]  /*10d0*/  SEL R3, RZ, 0x2, !P1 ;  /* 0x00000002ff037807 */ /* 0x000fca0004800000 */
[----:B------:R-:W-:-:S05]  /*10e0*/  IMAD.IADD R3, R4, 0x1, R3 ;  /* 0x0000000104037824 */ /* 0x000fca00078e0203 */
[----:B------:R-:W-:Y:S02]  /*10f0*/  PRMT R8, R3, 0x7610, R8 ;  /* 0x0000761003087816 */ /* 0x000fe40000000008 */
.L_x_17:
[----:B------:R-:W-:Y:S05]  /*1100*/  @!P0 BRA `(.L_x_18) ;  /* 0x0000000000b88947 */ /* 0x000fea0003800000 */
[----:B------:R-:W1:Y:S01]  /*1110*/  LDC.64 R4, c[0x0][0xb18] ;  /* 0x0002c600ff047b82 */ /* 0x000e620000000a00 */
[----:B------:R-:W-:-:S07]  /*1120*/  ISETP.NE.AND P0, PT, R11, 0x1, PT ;  /* 0x000000010b00780c */ /* 0x000fce0003f05270 */
[----:B------:R-:W2:Y:S08]  /*1130*/  LDC R14, c[0x0][0xb0c] ;  /* 0x0002c300ff0e7b82 */ /* 0x000eb00000000800 */
[----:B------:R-:W3:Y:S08]  /*1140*/  LDC R16, c[0x0][0x370] ;  /* 0x0000dc00ff107b82 */ /* 0x000ef00000000800 */
[----:B------:R-:W4:Y:S01]  /*1150*/  LDC R13, c[0x0][0x374] ;  /* 0x0000dd00ff0d7b82 */ /* 0x000f220000000800 */
[----:B-1----:R-:W-:-:S07]  /*1160*/  ISETP.NE.AND P1, PT, R4, 0x1, PT ;  /* 0x000000010400780c */ /* 0x002fce0003f25270 */
[----:B------:R-:W3:Y:S01]  /*1170*/  LDC.64 R6, c[0x0][0xb10] ;  /* 0x0002c400ff067b82 */ /* 0x000ee20000000a00 */
[----:B--2---:R-:W-:-:S07]  /*1180*/  ISETP.NE.AND P2, PT, R14, 0x1, PT ;  /* 0x000000010e00780c */ /* 0x004fce0003f45270 */
[----:B------:R-:W1:Y:S08]  /*1190*/  LDC R12, c[0x0][0xb20] ;  /* 0x0002c800ff0c7b82 */ /* 0x000e700000000800 */
[----:B------:R-:W2:Y:S01]  /*11a0*/  LDC.64 R2, c[0x0][0xb28] ;  /* 0x0002ca00ff027b82 */ /* 0x000ea20000000a00 */
[----:B----4-:R-:W-:-:S04]  /*11b0*/  IMAD.HI.U32 R17, R13, R5, RZ ;  /* 0x000000050d117227 */ /* 0x010fc800078e00ff */
[----:B------:R-:W-:-:S04]  /*11c0*/  IMAD.HI.U32 R5, R15, R5, RZ ;  /* 0x000000050f057227 */ /* 0x000fc800078e00ff */
[----:B---3--:R-:W-:-:S05]  /*11d0*/  IMAD.HI.U32 R18, R16, R6, RZ ;  /* 0x0000000610127227 */ /* 0x008fca00078e00ff */
[-C--:B------:R-:W-:Y:S01]  /*11e0*/  @P2 SHF.R.U32.HI R16, RZ, R7.reuse, R18 ;  /* 0x00000007ff102219 */ /* 0x080fe20000011612 */
[----:B------:R-:W-:Y:S01]  /*11f0*/  IMAD.HI.U32 R18, R9, R6, RZ ;  /* 0x0000000609127227 */ /* 0x000fe200078e00ff */
[-C--:B-1----:R-:W-:Y:S02]  /*1200*/  @P1 SHF.R.U32.HI R13, RZ, R12.reuse, R17 ;  /* 0x0000000cff0d1219 */ /* 0x082fe40000011611 */
[----:B------:R-:W-:Y:S02]  /*1210*/  SHF.R.U32.HI R5, RZ, R12, R5 ;  /* 0x0000000cff057219 */ /* 0x000fe40000011605 */
[----:B------:R-:W-:Y:S02]  /*1220*/  SHF.R.U32.HI R18, RZ, R7, R18 ;  /* 0x00000007ff127219 */ /* 0x000fe40000011612 */
[----:B------:R-:W-:Y:S01]  /*1230*/  SEL R5, R15, R5, !P1 ;  /* 0x000000050f057207 */ /* 0x000fe20004800000 */
[----:B--2---:R-:W-:Y:S01]  /*1240*/  IMAD.HI.U32 R17, R13, R2, RZ ;  /* 0x000000020d117227 */ /* 0x004fe200078e00ff */
[----:B------:R-:W-:-:S03]  /*1250*/  SEL R18, R9, R18, !P2 ;  /* 0x0000001209127207 */ /* 0x000fc60005000000 */
[----:B------:R-:W-:Y:S01]  /*1260*/  IMAD.HI.U32 R6, R16, R2, RZ ;  /* 0x0000000210067227 */ /* 0x000fe200078e00ff */
[----:B------:R-:W-:-:S04]  /*1270*/  @P0 SHF.R.U32.HI R13, RZ, R3, R17 ;  /* 0x00000003ff0d0219 */ /* 0x000fc80000011611 */
[----:B------:R-:W-:Y:S01]  /*1280*/  @P0 SHF.R.U32.HI R16, RZ, R3, R6 ;  /* 0x00000003ff100219 */ /* 0x000fe20000011606 */
[----:B------:R-:W-:-:S04]  /*1290*/  IMAD R13, R13, R11, RZ ;  /* 0x0000000b0d0d7224 */ /* 0x000fc800078e02ff */
[----:B------:R-:W-:Y:S01]  /*12a0*/  IMAD R6, R16, R11, RZ ;  /* 0x0000000b10067224 */ /* 0x000fe200078e02ff */
[----:B------:R-:W-:-:S04]  /*12b0*/  ISETP.GE.AND P1, PT, R5, R13, PT ;  /* 0x0000000d0500720c */ /* 0x000fc80003f26270 */
[----:B------:R-:W-:Y:S01]  /*12c0*/  ISETP.GE.OR P1, PT, R18, R6, P1 ;  /* 0x000000061200720c */ /* 0x000fe20000f26670 */
[----:B------:R-:W-:-:S05]  /*12d0*/  IMAD.HI.U32 R6, R5, R2, RZ ;  /* 0x0000000205067227 */ /* 0x000fca00078e00ff */
[----:B------:R-:W-:-:S04]  /*12e0*/  SHF.R.U32.HI R6, RZ, R3, R6 ;  /* 0x00000003ff067219 */ /* 0x000fc80000011606 */
[----:B------:R-:W-:-:S03]  /*12f0*/  SEL R6, R5, R6, !P0 ;  /* 0x0000000605067207 */ /* 0x000fc60004000000 */
[----:B------:R-:W-:Y:S01]  /*1300*/  @!P1 IMAD.HI.U32 R7, R18, R2, RZ ;  /* 0x0000000212079227 */ /* 0x000fe200078e00ff */
[----:B------:R-:W-:-:S04]  /*1310*/  IADD3 R2, PT, PT, -R6, RZ, RZ ;  /* 0x000000ff06027210 */ /* 0x000fc80007ffe1ff */
[----:B------:R-:W-:Y:S01]  /*1320*/  @!P1 SHF.R.U32.HI R3, RZ, R3, R7 ;  /* 0x00000003ff039219 */ /* 0x000fe20000011607 */
[----:B------:R-:W-:Y:S01]  /*1330*/  IMAD R2, R11, R2, R5 ;  /* 0x000000020b027224 */ /* 0x000fe200078e0205 */
[----:B------:R-:W-:Y:S02]  /*1340*/  IADD3 R7, PT, PT, -R5, RZ, RZ ;  /* 0x000000ff05077210 */ /* 0x000fe40007ffe1ff */
[----:B------:R-:W-:-:S03]  /*1350*/  @!P1 SEL R3, R18, R3, !P0 ;  /* 0x0000000312039207 */ /* 0x000fc60004000000 */
[----:B------:R-:W-:Y:S02]  /*1360*/  IMAD R7, R4, R7, R15 ;  /* 0x0000000704077224 */ /* 0x000fe400078e020f */
[--C-:B------:R-:W-:Y:S02]  /*1370*/  @!P1 IMAD.IADD R6, R6, 0x1, -R3.reuse ;  /* 0x0000000106069824 */ /* 0x100fe400078e0a03 */
[----:B------:R-:W-:Y:S01]  /*1380*/  @!P1 IMAD R3, R2, R16, R3 ;  /* 0x0000001002039224 */ /* 0x000fe200078e0203 */
[----:B------:R-:W-:Y:S01]  /*1390*/  IADD3 R2, PT, PT, -R18, RZ, RZ ;  /* 0x000000ff12027210 */ /* 0x000fe20007ffe1ff */
[----:B------:R-:W-:Y:S02]  /*13a0*/  @!P1 IMAD R5, R6, R11, R18 ;  /* 0x0000000b06059224 */ /* 0x000fe400078e0212 */
[----:B------:R-:W-:Y:S02]  /*13b0*/  @!P1 IMAD.MOV.U32 R18, RZ, RZ, R3 ;  /* 0x000000ffff129224 */ /* 0x000fe400078e0003 */
[----:B------:R-:W-:-:S02]  /*13c0*/  IMAD R2, R14, R2, R9 ;  /* 0x000000020e027224 */ /* 0x000fc400078e0209 */
[----:B------:R-:W-:Y:S02]  /*13d0*/  IMAD R15, R5, R4, R7 ;  /* 0x00000004050f7224 */ /* 0x000fe400078e0207 */
[----:B------:R-:W-:Y:S02]  /*13e0*/  IMAD R14, R18, R14, R2 ;  /* 0x0000000e120e7224 */ /* 0x000fe400078e0202 */
.L_x_18:
[----:B------:R-:W-:Y:S05]  /*13f0*/  BRA.U UP3, `(.L_x_19) ;  /* 0x0000000103407547 */ /* 0x000fea000b800000 */
[----:B------:R-:W1:Y:S08]  /*1400*/  LDC.64 R4, c[0x0][0xb10] ;  /* 0x0002c400ff047b82 */ /* 0x000e700000000a00 */
[----:B------:R-:W2:Y:S08]  /*1410*/  LDC.64 R2, c[0x0][0xb18] ;  /* 0x0002c600ff027b82 */ /* 0x000eb00000000a00 */
[----:B------:R-:W3:Y:S08]  /*1420*/  LDC R6, c[0x0][0xb20] ;  /* 0x0002c800ff067b82 */ /* 0x000ef00000000800 */
[----:B------:R-:W4:Y:S01]  /*1430*/  LDC R7, c[0x0][0xb0c] ;  /* 0x0002c300ff077b82 */ /* 0x000f220000000800 */
[----:B-1----:R-:W-:-:S05]  /*1440*/  IMAD.HI.U32 R4, R14, R4, RZ ;  /* 0x000000040e047227 */ /* 0x002fca00078e00ff */
[----:B------:R-:W-:Y:S01]  /*1450*/  SHF.R.U32.HI R4, RZ, R5, R4 ;  /* 0x00000005ff047219 */ /* 0x000fe20000011604 */
[----:B--2---:R-:W-:Y:S01]  /*1460*/  IMAD.HI.U32 R3, R15, R3, RZ ;  /* 0x000000030f037227 */ /* 0x004fe200078e00ff */
[----:B------:R-:W-:-:S04]  /*1470*/  ISETP.NE.AND P0, PT, R2, 0x1, PT ;  /* 0x000000010200780c */ /* 0x000fc80003f05270 */
[----:B---3--:R-:W-:-:S04]  /*1480*/  SHF.R.U32.HI R3, RZ, R6, R3 ;  /* 0x00000006ff037219 */ /* 0x008fc80000011603 */
[----:B------:R-:W-:Y:S02]  /*1490*/  SEL R3, R15, R3, !P0 ;  /* 0x000000030f037207 */ /* 0x000fe40004000000 */
[----:B----4-:R-:W-:-:S04]  /*14a0*/  ISETP.NE.AND P1, PT, R7, 0x1, PT ;  /* 0x000000010700780c */ /* 0x010fc80003f25270 */
[----:B------:R-:W-:-:S05]  /*14b0*/  SEL R5, R14, R4, !P1 ;  /* 0x000000040e057207 */ /* 0x000fca0004800000 */
[----:B------:R-:W-:Y:S02]  /*14c0*/  IMAD.IADD R4, R3, 0x1, -R5 ;  /* 0x0000000103047824 */ /* 0x000fe400078e0a05 */
[----:B------:R-:W-:Y:S02]  /*14d0*/  IMAD.IADD R3, R5, 0x1, -R3 ;  /* 0x0000000105037824 */ /* 0x000fe400078e0a03 */
[----:B------:R-:W-:Y:S02]  /*14e0*/  IMAD R14, R4, R7, R14 ;  /* 0x00000007040e7224 */ /* 0x000fe400078e020e */
[----:B------:R-:W-:Y:S02]  /*14f0*/  IMAD R15, R3, R2, R15 ;  /* 0x00000002030f7224 */ /* 0x000fe400078e020f */
.L_x_19:
[----:B------:R-:W-:Y:S05]  /*1500*/  BRA.U !UP1, `(.L_x_20) ;  /* 0x00000001090c7547 */ /* 0x000fea000b800000 */
[----:B------:R-:W-:Y:S01]  /*1510*/  UCGABAR_WAIT ;  /* 0x0000000000007dc7 */ /* 0x000fe20008000000 */
[----:B------:R-:W-:Y:S01]  /*1520*/  CCTL.IVALL ;  /* 0x00000000ff00798f */ /* 0x000fe20002000000 */
[----:B------:R-:W-:Y:S05]  /*1530*/  BRA `(.L_x_21) ;  /* 0x0000000000047947 */ /* 0x000fea0003800000 */
.L_x_20:
[----:B------:R-:W-:Y:S06]  /*1540*/  BAR.SYNC.DEFER_BLOCKING 0x0 ;  /* 0x0000000000007b1d */ /* 0x000fec0000010000 */
.L_x_21:
[----:B------:R-:W-:Y:S05]  /*1550*/  BRA.U UP2, `(.L_x_22) ;  /* 0x0000001102907547 */ /* 0x000fea000b800000 */
[----:B------:R-:W1:Y:S01]  /*1560*/  LDCU UR4, c[0x0][0x38c] ;  /* 0x00007180ff0477ac */ /* 0x000e620008000800 */
[----:B------:R-:W2:Y:S01]  /*1570*/  LDC R8, c[0x0][0x370] ;  /* 0x0000dc00ff087b82 */ /* 0x000ea20000000800 */
[C---:B------:R-:W-:Y:S01]  /*1580*/  IMAD.SHL.U32 R19, R9.reuse, 0x80, RZ ;  /* 0x0000008009137824 */ /* 0x040fe200078e00ff */
[----:B------:R-:W-:Y:S01]  /*1590*/  PLOP3.LUT P1, PT, PT, PT, UP5, 0x80, 0x8 ;  /* 0x000000000008781c */ /* 0x000fe20003f2f058 */
[----:B------:R-:W-:Y:S01]  /*15a0*/  UISETP.NE.AND UP1, UPT, UR10, URZ, UPT ;  /* 0x000000ff0a00728c */ /* 0x000fe2000bf25270 */
[----:B------:R-:W-:Y:S01]  /*15b0*/  ISETP.NE.AND P4, PT, R10, RZ, P5 ;  /* 0x000000ff0a00720c */ /* 0x000fe20002f85270 */
[----:B------:R-:W-:Y:S01]  /*15c0*/  IMAD.SHL.U32 R18, R9, 0x40, RZ ;  /* 0x0000004009127824 */ /* 0x000fe200078e00ff */
[----:B------:R-:W-:Y:S01]  /*15d0*/  PLOP3.LUT P1, PT, P1, PT, PT, 0x8, 0x80 ;  /* 0x000000000080781c */ /* 0x000fe20000f2e170 */
[----:B------:R-:W-:Y:S01]  /*15e0*/  IMAD.MOV.U32 R17, RZ, RZ, 0x1 ;  /* 0x00000001ff117424 */ /* 0x000fe200078e00ff */
[----:B------:R-:W3:Y:S01]  /*15f0*/  LDC R0, c[0x0][0x374] ;  /* 0x0000dd00ff007b82 */ /* 0x000ee20000000800 */
[----:B------:R-:W-:Y:S01]  /*1600*/  IMAD.MOV.U32 R16, RZ, RZ, RZ ;  /* 0x000000ffff107224 */ /* 0x000fe200078e00ff */
[----:B------:R-:W-:Y:S01]  /*1610*/  CS2R R12, SRZ ;  /* 0x00000000000c7805 */ /* 0x000fe2000001ff00 */
[----:B------:R-:W-:Y:S01]  /*1620*/  IMAD.MOV.U32 R11, RZ, RZ, 0x1 ;  /* 0x00000001ff0b7424 */ /* 0x000fe200078e00ff */
[----:B------:R-:W-:Y:S01]  /*1630*/  LOP3.LUT R19, R19, 0x80, RZ, 0xc0, !PT ;  /* 0x0000008013137812 */ /* 0x000fe200078ec0ff */
[----:B------:R-:W4:Y:S01]  /*1640*/  LDCU.64 UR14, c[0x0][0x348] ;  /* 0x00006900ff0e77ac */ /* 0x000f220008000a00 */
[----:B-1----:R-:W-:-:S02]  /*1650*/  UIADD3 UR5, UPT, UPT, UR4, 0x1f, URZ ;  /* 0x0000001f04057890 */ /* 0x002fc4000fffe0ff */
[----:B------:R-:W-:Y:S02]  /*1660*/  USEL UR22, UR6, 0x2, UP1 ;  /* 0x0000000206167887 */ /* 0x000fe40008800000 */
[----:B------:R-:W-:Y:S01]  /*1670*/  USHF.R.S32.HI UR7, URZ, 0x1f, UR5 ;  /* 0x0000001fff077899 */ /* 0x000fe20008011405 */
[----:B------:R-:W-:-:S03]  /*1680*/  UMOV UR23, URZ ;  /* 0x000000ff00177c82 */ /* 0x000fc60008000000 */
[----:B------:R-:W-:Y:S02]  /*1690*/  ULEA.HI UR7, UR7, UR5, URZ, 0x5 ;  /* 0x0000000507077291 */ /* 0x000fe4000f8f28ff */
[----:B------:R-:W-:Y:S02]  /*16a0*/  UIADD3 UR5, UPT, UPT, UR4, -0x1, URZ ;  /* 0xffffffff04057890 */ /* 0x000fe4000fffe0ff */
[----:B------:R-:W-:Y:S02]  /*16b0*/  USHF.R.S32.HI UR7, URZ, 0x5, UR7 ;  /* 0x00000005ff077899 */ /* 0x000fe40008011407 */
[----:B------:R-:W-:Y:S02]  /*16c0*/  UISETP.GE.U32.AND UP2, UPT, UR5, -0x3f, UPT ;  /* 0xffffffc10500788c */ /* 0x000fe4000bf46070 */
[----:B------:R-:W-:Y:S02]  /*16d0*/  UISETP.LT.U32.AND UP0, UPT, UR7, 0x3, UPT ;  /* 0x000000030700788c */ /* 0x000fe4000bf01070 */
[----:B------:R-:W-:-:S02]  /*16e0*/  UIADD3 UR4, UPT, UPT, UR4, 0x3e, URZ ;  /* 0x0000003e04047890 */ /* 0x000fc4000fffe0ff */
[----:B------:R-:W-:-:S04]  /*16f0*/  USEL UR5, UR7, 0x3, UP0 ;  /* 0x0000000307057887 */ /* 0x000fc80008000000 */
[----:B------:R-:W-:Y:S02]  /*1700*/  UIADD3 UR21, UPT, UPT, UR5, -0x1, URZ ;  /* 0xffffffff05157890 */ /* 0x000fe4000fffe0ff */
[----:B------:R-:W-:Y:S02]  /*1710*/  @UP2 UIADD3 UR21, UPT, UPT, UR5, URZ, URZ ;  /* 0x000000ff05152290 */ /* 0x000fe4000fffe0ff */
[----:B------:R-:W-:Y:S02]  /*1720*/  UIADD3 UR24, UPT, UPT, UR7, -UR5, URZ ;  /* 0x8000000507187290 */ /* 0x000fe4000fffe0ff */
[----:B------:R-:W-:Y:S02]  /*1730*/  UIADD3 UR13, UPT, UPT, UR21, 0x1, URZ ;  /* 0x00000001150d7890 */ /* 0x000fe4000fffe0ff */
[----:B--2-4-:R-:W-:-:S12]  /*1740*/  UIADD3 UR21, UPT, UPT, -UR21, URZ, URZ ;  /* 0x000000ff15157290 */ /* 0x014fd8000fffe1ff */
.L_x_42:
[----:B------:R-:W-:Y:S01]  /*1750*/  UISETP.NE.AND UP0, UPT, UR37, URZ, UPT ;  /* 0x000000ff2500728c */ /* 0x000fe2000bf05270 */
[----:B------:R-:W1:Y:S08]  /*1760*/  S2UR UR37, SR_CgaCtaId ;  /* 0x00000000002579c3 */ /* 0x000e700000008800 */
[----:B------:R-:W-:Y:S05]  /*1770*/  BRA.U UP0, `(.L_x_23) ;  /* 0x0000000100347547 */ /* 0x000fea000b800000 */
[----:B------:R-:W2:Y:S01]  /*1780*/  S2R R2, SR_CgaCtaId ;  /* 0x0000000000027919 */ /* 0x000ea20000008800 */
[----:B------:R-:W-:-:S04]  /*1790*/  MOV R3, 0x400 ;  /* 0x0000040000037802 */ /* 0x000fc80000000f00 */
[----:B--2---:R-:W-:Y:S02]  /*17a0*/  LEA R2, R2, R3, 0x18 ;  /* 0x0000000302027211 */ /* 0x004fe400078ec0ff */
[----:B------:R-:W-:-:S03]  /*17b0*/  SHF.L.U32 R3, R11, 0x1f, RZ ;  /* 0x0000001f0b037819 */ /* 0x000fc600000006ff */
[----:B------:R-:W-:-:S04]  /*17c0*/  IMAD R2, R12, 0x8, R2 ;  /* 0x000000080c027824 */ /* 0x000fc800078e0202 */
[----:B------:R-:W2:Y:S02]  /*17d0*/  SYNCS.PHASECHK.TRANS64.TRYWAIT P0, [R2+URZ+0xf0], R3 ;  /* 0x0000f003020075a7 */ /* 0x000ea400080011ff */
[----:B--2---:R-:W-:Y:S05]  /*17e0*/  @!P0 BRA `(.L_x_24) ;  /* 0x0000007c00848947 */ /* 0x004fea0003800000 */
.L_x_148:
[----:B------:R-:W-:Y:S01]  /*17f0*/  VIADD R12, R12, 0x1 ;  /* 0x000000010c0c7836 */ /* 0x000fe20000000000 */
[----:B------:R2:W-:Y:S04]  /*1800*/  SYNCS.ARRIVE.TRANS64.A1T0 RZ, [R2+URZ+0xe0], RZ ;  /* 0x0000e0ff02ff79a7 */ /* 0x0005e800081000ff */
[----:B------:R-:W-:-:S04]  /*1810*/  ISETP.NE.AND P0, PT, R12, 0x2, PT ;  /* 0x000000020c00780c */ /* 0x000fc80003f05270 */
[----:B------:R-:W-:Y:S02]  /*1820*/  SEL R12, R12, RZ, P0 ;  /* 0x000000ff0c0c7207 */ /* 0x000fe40000000000 */
[----:B--2---:R-:W-:-:S04]  /*1830*/  SEL R2, RZ, 0x1, P0 ;  /* 0x00000001ff027807 */ /* 0x004fc80000000000 */
[----:B------:R-:W-:-:S07]  /*1840*/  LOP3.LUT R11, R11, R2, RZ, 0x3c, !PT ;  /* 0x000000020b0b7212 */ /* 0x000fce00078e3cff */
.L_x_23:
[----:B------:R-:W-:Y:S01]  /*1850*/  UMOV UR6, 0x400 ;  /* 0x0000040000067882 */ /* 0x000fe20000000000 */
[----:B------:R-:W-:Y:S01]  /*1860*/  SHF.L.U32 R2, R17, 0x1f, RZ ;  /* 0x0000001f11027819 */ /* 0x000fe200000006ff */
[----:B-1----:R-:W-:Y:S01]  /*1870*/  ULEA UR6, UR37, UR6, 0x18 ;  /* 0x0000000625067291 */ /* 0x002fe2000f8ec0ff */
[----:B------:R-:W-:Y:S01]  /*1880*/  R2UR UR35, R18 ;  /* 0x00000000122372ca */ /* 0x000fe200000e0000 */
[----:B------:R-:W-:Y:S01]  /*1890*/  UISETP.GE.U32.AND UP0, UPT, UR4, 0x3f, UPT ;  /* 0x0000003f0400788c */ /* 0x000fe2000bf06070 */
[----:B------:R-:W-:Y:S01]  /*18a0*/  R2UR UR11, R19 ;  /* 0x00000000130b72ca */ /* 0x000fe200000e0000 */
[----:B------:R-:W-:Y:S01]  /*18b0*/  ULEA UR8, UR23, UR6, 0x3 ;  /* 0x0000000617087291 */ /* 0x000fe2000f8e18ff */
[----:B------:R-:W-:-:S08]  /*18c0*/  UMOV UR25, URZ ;  /* 0x000000ff00197c82 */ /* 0x000fd00008000000 */
[----:B------:R1:W2:Y:S01]  /*18d0*/  SYNCS.PHASECHK.TRANS64.TRYWAIT P0, [UR8+0x18], R2 ;  /* 0x00001802ff0075a7 */ /* 0x0002a20008001108 */
[----:B------:R-:W-:-:S13]  /*18e0*/  R2UR UR8, R15 ;  /* 0x000000000f0872ca */ /* 0x000fda00000e0000 */
[----:B------:R-:W-:Y:S01]  /*18f0*/  ULEA UR11, UR8, UR11, 0x8 ;  /* 0x0000000b080b7291 */ /* 0x000fe2000f8e40ff */
[----:B-1----:R-:W-:-:S05]  /*1900*/  LEA.HI R2, R14, R14, RZ, 0x1 ;  /* 0x0000000e0e027211 */ /* 0x002fca00078f08ff */
[----:B------:R-:W-:-:S05]  /*1910*/  IMAD.SHL.U32 R2, R2, 0x40, RZ ;  /* 0x0000004002027824 */ /* 0x000fca00078e00ff */
[----:B------:R-:W-:-:S04]  /*1920*/  LOP3.LUT R2, R2, 0xffffff80, RZ, 0xc0, !PT ;  /* 0xffffff8002027812 */ /* 0x000fc800078ec0ff */
[----:B------:R-:W-:-:S13]  /*1930*/  R2UR UR9, R2 ;  /* 0x00000000020972ca */ /* 0x000fda00000e0000 */
[----:B------:R-:W-:Y:S01]  /*1940*/  ULOP3.LUT UR35, UR9, 0x40, UR35, 0xf8, !UPT ;  /* 0x0000004009237892 */ /* 0x000fe2000f8ef823 */
[----:B------:R-:W-:Y:S11]  /*1950*/  BRA.U !UP0, `(.L_x_25) ;  /* 0x0000000108c07547 */ /* 0x000ff6000b800000 */
[----:B------:R-:W-:Y:S01]  /*1960*/  UMOV UR16, UR21 ;  /* 0x0000001500107c82 */ /* 0x000fe20008000000 */
[----:B------:R-:W-:Y:S01]  /*1970*/  UMOV UR17, UR23 ;  /* 0x0000001700117c82 */ /* 0x000fe20008000000 */
[----:B------:R-:W-:-:S05]  /*1980*/  UMOV UR34, URZ ;  /* 0x000000ff00227c82 */ /* 0x000fca0008000000 */
.L_x_31:
[----:B------:R-:W-:Y:S01]  /*1990*/  ULEA UR33, UR17, UR6, 0x3 ;  /* 0x0000000611217291 */ /* 0x000fe2000f8e18ff */
[----:B------:R-:W-:Y:S01]  /*19a0*/  @P5 MOV R3, 0x6000 ;  /* 0x0000600000035802 */ /* 0x000fe20000000f00 */
[----:B-12-4-:R-:W-:Y:S10]  /*19b0*/  @P0 BRA `(.L_x_26) ;  /* 0x00000000000c0947 */ /* 0x016ff40003800000 */
[----:B------:R-:W-:-:S04]  /*19c0*/  SHF.L.U32 R4, R17, 0x1f, RZ ;  /* 0x0000001f11047819 */ /* 0x000fc800000006ff */
[----:B------:R-:W1:Y:S02]  /*19d0*/  SYNCS.PHASECHK.TRANS64.TRYWAIT P0, [UR33+0x18], R4 ;  /* 0x00001804ff0075a7 */ /* 0x000e640008001121 */
[----:B-1----:R-:W-:Y:S05]  /*19e0*/  @!P0 BRA `(.L_x_27) ;  /* 0x0000007c00188947 */ /* 0x002fea0003800000 */
.L_x_26:
[----:B------:R2:W-:Y:S01]  /*19f0*/  @P5 SYNCS.ARRIVE.TRANS64 RZ, [UR33], R3 ;  /* 0x00000003ffff59a7 */ /* 0x0005e20008000021 */
[----:B------:R-:W-:Y:S02]  /*1a00*/  ULOP3.LUT UR8, UR22, 0x2, URZ, 0xfc, !UPT ;  /* 0x0000000216087892 */ /* 0x000fe4000f8efcff */
[----:B------:R-:W-:Y:S02]  /*1a10*/  UIADD3 UR16, UPT, UPT, UR16, 0x1, URZ ;  /* 0x0000000110107890 */ /* 0x000fe4000fffe0ff */
[----:B------:R-:W-:Y:S02]  /*1a20*/  UISETP.NE.AND UP0, UPT, UR8, 0x2, UPT ;  /* 0x000000020800788c */ /* 0x000fe4000bf05270 */
[----:B------:R-:W-:-:S07]  /*1a30*/  UISETP.NE.AND UP2, UPT, UR16, 0x1, UPT ;  /* 0x000000011000788c */ /* 0x000fce000bf45270 */
[----:B------:R-:W-:Y:S05]  /*1a40*/  BRA.U UP0, `(.L_x_28) ;  /* 0x0000000100047547 */ /* 0x000fea000b800000 */
[----:B------:R-:W-:Y:S05]  /*1a50*/  BPT.TRAP 0x1 ;  /* 0x000000040000795c */ /* 0x000fea0000300000 */
.L_x_28:
[----:B------:R-:W-:Y:S04]  /*1a60*/  BSSY.RECONVERGENT B0, `(.L_x_29) ;  /* 0x0000003000007945 */ /* 0x000fe80003800200 */
[----:B------:R-:W-:Y:S05]  /*1a70*/  @!P4 BRA `(.L_x_30) ;  /* 0x000000000004c947 */ /* 0x000fea0003800000 */
[----:B------:R-:W-:Y:S05]  /*1a80*/  BPT.TRAP 0x1 ;  /* 0x000000040000795c */ /* 0x000fea0000300000 */
.L_x_30:
[----:B------:R-:W-:Y:S05]  /*1a90*/  BSYNC.RECONVERGENT B0 ;  /* 0x0000000000007941 */ /* 0x000fea0003800200 */
.L_x_29:
[----:B------:R-:W-:Y:S02]  /*1aa0*/  UIADD3 UR23, UPT, UPT, UR17, 0x1, URZ ;  /* 0x0000000111177890 */ /* 0x000fe4000fffe0ff */
[----:B------:R-:W-:Y:S02]  /*1ab0*/  ULEA UR32, UR17, UR6, 0xc ;  /* 0x0000000611207291 */ /* 0x000fe4000f8e60ff */
[----:B------:R-:W-:Y:S02]  /*1ac0*/  UISETP.NE.AND UP0, UPT, UR23, 0x3, UPT ;  /* 0x000000031700788c */ /* 0x000fe4000bf05270 */
[----:B------:R-:W-:Y:S02]  /*1ad0*/  UIADD3 UR28, UP1, UPT, UR14, 0x80, URZ ;  /* 0x000000800e1c7890 */ /* 0x000fe4000ff3e0ff */
[----:B------:R-:W-:Y:S02]  /*1ae0*/  USEL UR9, URZ, 0x1, UP0 ;  /* 0x00000001ff097887 */ /* 0x000fe40008000000 */
[----:B------:R-:W-:-:S02]  /*1af0*/  USEL UR23, UR23, URZ, UP0 ;  /* 0x000000ff17177287 */ /* 0x000fc40008000000 */
[----:B------:R-:W-:Y:S02]  /*1b00*/  UIADD3 UR26, UP0, UPT, UR14, 0x180, URZ ;  /* 0x000001800e1a7890 */ /* 0x000fe4000ff1e0ff */
[----:B------:R-:W-:Y:S01]  /*1b10*/  ULEA UR8, UR23, UR6, 0x3 ;  /* 0x0000000617087291 */ /* 0x000fe2000f8e18ff */
[----:B------:R-:W-:Y:S01]  /*1b20*/  LOP3.LUT R17, R17, UR9, RZ, 0x3c, !PT ;  /* 0x0000000911117c12 */ /* 0x000fe2000f8e3cff */
[----:B------:R-:W-:Y:S02]  /*1b30*/  ULOP3.LUT UR33, UR33, 0xfefffff8, URZ, 0xc0, !UPT ;  /* 0xfefffff821217892 */ /* 0x000fe4000f8ec0ff */
[----:B------:R-:W-:Y:S01]  /*1b40*/  UIADD3.X UR29, UPT, UPT, URZ, UR15, URZ, UP1, !UPT ;  /* 0x0000000fff1d7290 */ /* 0x000fe20008ffe4ff */
[----:B-1----:R-:W-:Y:S01]  /*1b50*/  SHF.L.U32 R2, R17, 0x1f, RZ ;  /* 0x0000001f11027819 */ /* 0x002fe200000006ff */
[----:B------:R-:W-:Y:S02]  /*1b60*/  UIADD3 UR32, UPT, UPT, UR32, 0x8400, URZ ;  /* 0x0000840020207890 */ /* 0x000fe4000fffe0ff */
[----:B------:R-:W-:Y:S01]  /*1b70*/  UIADD3.X UR27, UPT, UPT, URZ, UR15, URZ, UP0, !UPT ;  /* 0x0000000fff1b7290 */ /* 0x000fe200087fe4ff */
[----:B------:R1:W4:Y:S01]  /*1b80*/  SYNCS.PHASECHK.TRANS64.TRYWAIT P0, [UR8+0x18], R2 ;  /* 0x00001802ff0075a7 */ /* 0x0003220008001108 */
[----:B------:R-:W-:Y:S01]  /*1b90*/  ULEA UR8, UR17, UR6, 0xd ;  /* 0x0000000611087291 */ /* 0x000fe2000f8e68ff */
[----:B------:R-:W-:Y:S01]  /*1ba0*/  UMOV UR18, 0x0 ;  /* 0x0000000000127882 */ /* 0x000fe20000000000 */
[----:B------:R-:W-:-:S02]  /*1bb0*/  UMOV UR19, 0x10000000 ;  /* 0x1000000000137882 */ /* 0x000fc40000000000 */
[----:B------:R-:W-:Y:S01]  /*1bc0*/  UIADD3 UR8, UPT, UPT, UR8, 0xb400, URZ ;  /* 0x0000b40008087890 */ /* 0x000fe2000fffe0ff */
[----:B------:R2:W-:Y:S01]  /*1bd0*/  UTMALDG.3D.2CTA [UR32], [UR28], desc[UR18] ;  /* 0x000012201c0075b4 */ /* 0x0005e20008211000 */
[----:B------:R-:W-:Y:S01]  /*1be0*/  UMOV UR10, UR34 ;  /* 0x00000022000a7c82 */ /* 0x000fe20008000000 */
[----:B------:R-:W-:Y:S01]  /*1bf0*/  UMOV UR12, UR36 ;  /* 0x00000024000c7c82 */ /* 0x000fe20008000000 */
[----:B------:R-:W-:Y:S01]  /*1c00*/  UMOV UR9, UR33 ;  /* 0x0000002100097c82 */ /* 0x000fe20008000000 */
[----:B------:R-:W-:Y:S01]  /*1c10*/  UMOV UR25, UR13 ;  /* 0x0000000d00197c82 */ /* 0x000fe20008000000 */
[----:B------:R-:W-:-:S03]  /*1c20*/  UMOV UR17, UR23 ;  /* 0x0000001700117c82 */ /* 0x000fc60008000000 */
[----:B------:R1:W-:Y:S01]  /*1c30*/  UTMALDG.3D.2CTA [UR8], [UR26], desc[UR18] ;  /* 0x000012081a0075b4 */ /* 0x0003e20008211000 */
[----:B--2---:R-:W-:Y:S01]  /*1c40*/  UIADD3 UR34, UPT, UPT, UR34, 0x20, URZ ;  /* 0x0000002022227890 */ /* 0x004fe2000fffe0ff */
[----:B------:R-:W-:Y:S11]  /*1c50*/  BRA.U UP2, `(.L_x_31) ;  /* 0xfffffffd024c7547 */ /* 0x000ff6000b83ffff */
.L_x_25:
[----:B-1----:R-:W-:Y:S01]  /*1c60*/  ULEA UR8, UR23, UR6, 0x3 ;  /* 0x0000000617087291 */ /* 0x002fe2000f8e18ff */
[----:B------:R-:W-:Y:S01]  /*1c70*/  SHF.L.U32 R2, R17, 0x1f, RZ ;  /* 0x0000001f11027819 */ /* 0x000fe200000006ff */
[----:B------:R-:W-:Y:S01]  /*1c80*/  @!P1 SYNCS.ARRIVE.TRANS64.A1T0 RZ, [UR6+0x78], RZ ;  /* 0x000078ffffff99a7 */ /* 0x000fe20008100006 */
[----:B------:R-:W-:-:S06]  /*1c90*/  UISETP.GT.AND UP0, UPT, UR7, UR5, UPT ;  /* 0x000000050700728c */ /* 0x000fcc000bf04270 */
[----:B--2-4-:R1:W2:Y:S03]  /*1ca0*/  SYNCS.PHASECHK.TRANS64.TRYWAIT P0, [UR8+0x18], R2 ;  /* 0x00001802ff0075a7 */ /* 0x0142a60008001108 */
[----:B------:R-:W-:Y:S05]  /*1cb0*/  BRA.U !UP0, `(.L_x_32) ;  /* 0x0000000108c07547 */ /* 0x000fea000b800000 */
[----:B------:R-:W-:Y:S01]  /*1cc0*/  UIADD3 UR26, UPT, UPT, UR24, UR25, URZ ;  /* 0x00000019181a7290 */ /* 0x000fe2000fffe0ff */
[----:B------:R-:W-:-:S11]  /*1cd0*/  UMOV UR27, UR23 ;  /* 0x00000017001b7c82 */ /* 0x000fd60008000000 */
.L_x_38:
[----:B------:R-:W-:Y:S01]  /*1ce0*/  ULEA UR17, UR27, UR6, 0x3 ;  /* 0x000000061b117291 */ /* 0x000fe2000f8e18ff */
[----:B--2---:R-:W-:Y:S01]  /*1cf0*/  @P5 MOV R3, 0x6000 ;  /* 0x0000600000035802 */ /* 0x004fe20000000f00 */
[----:B-12---:R-:W-:Y:S10]  /*1d00*/  @P0 BRA `(.L_x_33) ;  /* 0x00000000000c0947 */ /* 0x006ff40003800000 */
[----:B------:R-:W-:-:S04]  /*1d10*/  SHF.L.U32 R4, R17, 0x1f, RZ ;  /* 0x0000001f11047819 */ /* 0x000fc800000006ff */
[----:B------:R-:W2:Y:S02]  /*1d20*/  SYNCS.PHASECHK.TRANS64.TRYWAIT P0, [UR17+0x18], R4 ;  /* 0x00001804ff0075a7 */ /* 0x000ea40008001111 */
[----:B--2---:R-:W-:Y:S05]  /*1d30*/  @!P0 BRA `(.L_x_34) ;  /* 0x00000078005c8947 */ /* 0x004fea0003800000 */
.L_x_33:
[----:B------:R2:W-:Y:S01]  /*1d40*/  @P5 SYNCS.ARRIVE.TRANS64 RZ, [UR17], R3 ;  /* 0x00000003ffff59a7 */ /* 0x0005e20008000011 */
[----:B------:R-:W-:-:S04]  /*1d50*/  ULOP3.LUT UR8, UR22, 0x2, URZ, 0xfc, !UPT ;  /* 0x0000000216087892 */ /* 0x000fc8000f8efcff */
[----:B------:R-:W-:-:S09]  /*1d60*/  UISETP.NE.AND UP0, UPT, UR8, 0x2, UPT ;  /* 0x000000020800788c */ /* 0x000fd2000bf05270 */
[----:B------:R-:W-:Y:S05]  /*1d70*/  BRA.U UP0, `(.L_x_35) ;  /* 0x0000000100047547 */ /* 0x000fea000b800000 */
[----:B------:R-:W-:Y:S05]  /*1d80*/  BPT.TRAP 0x1 ;  /* 0x000000040000795c */ /* 0x000fea0000300000 */
.L_x_35:
[----:B------:R-:W-:Y:S04]  /*1d90*/  BSSY.RECONVERGENT B0, `(.L_x_36) ;  /* 0x0000003000007945 */ /* 0x000fe80003800200 */
[----:B------:R-:W-:Y:S05]  /*1da0*/  @!P4 BRA `(.L_x_37) ;  /* 0x000000000004c947 */ /* 0x000fea0003800000 */
[----:B------:R-:W-:Y:S05]  /*1db0*/  BPT.TRAP 0x1 ;  /* 0x000000040000795c */ /* 0x000fea0000300000 */
.L_x_37:
[----:B------:R-:W-:Y:S05]  /*1dc0*/  BSYNC.RECONVERGENT B0 ;  /* 0x0000000000007941 */ /* 0x000fea0003800200 */
.L_x_36:
        /* <DEDUP_REMOVED lines=9> */
[----:B------:R-:W-:Y:S02]  /*1e60*/  USHF.L.U32 UR18, UR25, 0x5, URZ ;  /* 0x0000000519127899 */ /* 0x000fe400080006ff */
[----:B------:R-:W-:Y:S01]  /*1e70*/  ULOP3.LUT UR17, UR17, 0xfefffff8, URZ, 0xc0, !UPT ;  /* 0xfefffff811117892 */ /* 0x000fe2000f8ec0ff */
[----:B-1----:R-:W-:Y:S01]  /*1e80*/  SHF.L.U32 R2, R17, 0x1f, RZ ;  /* 0x0000001f11027819 */ /* 0x002fe200000006ff */
[----:B------:R-:W-:Y:S02]  /*1e90*/  UIADD3 UR16, UPT, UPT, UR16, 0x8400, URZ ;  /* 0x0000840010107890 */ /* 0x000fe4000fffe0ff */
[----:B------:R-:W-:Y:S01]  /*1ea0*/  UIADD3.X UR33, UPT, UPT, URZ, UR15, URZ, UP1, !UPT ;  /* 0x0000000fff217290 */ /* 0x000fe20008ffe4ff */
[----:B------:R4:W1:Y:S01]  /*1eb0*/  SYNCS.PHASECHK.TRANS64.TRYWAIT P0, [UR8+0x18], R2 ;  /* 0x00001802ff0075a7 */ /* 0x0008620008001108 */
[----:B------:R-:W-:-:S02]  /*1ec0*/  ULEA UR8, UR27, UR6, 0xd ;  /* 0x000000061b087291 */ /* 0x000fc4000f8e68ff */
[----:B------:R-:W-:Y:S02]  /*1ed0*/  UIADD3.X UR31, UPT, UPT, URZ, UR15, URZ, UP0, !UPT ;  /* 0x0000000fff1f7290 */ /* 0x000fe400087fe4ff */
[----:B------:R-:W-:Y:S01]  /*1ee0*/  UIADD3 UR8, UPT, UPT, UR8, 0xb400, URZ ;  /* 0x0000b40008087890 */ /* 0x000fe2000fffe0ff */
[----:B------:R-:W-:Y:S01]  /*1ef0*/  UMOV UR28, 0x0 ;  /* 0x00000000001c7882 */ /* 0x000fe20000000000 */
[----:B------:R-:W-:Y:S01]  /*1f00*/  UMOV UR29, 0x10000000 ;  /* 0x10000000001d7882 */ /* 0x000fe20000000000 */
[----:B------:R-:W-:Y:S01]  /*1f10*/  UMOV UR19, UR35 ;  /* 0x0000002300137c82 */ /* 0x000fe20008000000 */
[----:B------:R-:W-:Y:S01]  /*1f20*/  UMOV UR20, UR36 ;  /* 0x0000002400147c82 */ /* 0x000fe20008000000 */
[----:B------:R-:W-:Y:S01]  /*1f30*/  UMOV UR12, UR36 ;  /* 0x00000024000c7c82 */ /* 0x000fe20008000000 */
[----:B------:R-:W-:Y:S01]  /*1f40*/  UMOV UR9, UR17 ;  /* 0x0000001100097c82 */ /* 0x000fe20008000000 */
[----:B------:R-:W-:Y:S01]  /*1f50*/  UMOV UR10, UR18 ;  /* 0x00000012000a7c82 */ /* 0x000fe20008000000 */
[----:B------:R4:W-:Y:S01]  /*1f60*/  UTMALDG.3D.2CTA [UR16], [UR32], desc[UR28] ;  /* 0x00001c10200075b4 */ /* 0x0009e20008211000 */
[----:B------:R-:W-:Y:S01]  /*1f70*/  UIADD3 UR25, UPT, UPT, UR25, 0x1, URZ ;  /* 0x0000000119197890 */ /* 0x000fe2000fffe0ff */
[----:B------:R-:W-:-:S03]  /*1f80*/  UMOV UR27, UR23 ;  /* 0x00000017001b7c82 */ /* 0x000fc60008000000 */
[----:B------:R-:W-:Y:S01]  /*1f90*/  UISETP.NE.AND UP0, UPT, UR25, UR26, UPT ;  /* 0x0000001a1900728c */ /* 0x000fe2000bf05270 */
[----:B------:R4:W-:Y:S08]  /*1fa0*/  UTMALDG.3D.2CTA [UR8], [UR30], desc[UR28] ;  /* 0x00001c081e0075b4 */ /* 0x0009f00008211000 */
[----:B----4-:R-:W-:Y:S05]  /*1fb0*/  BRA.U UP0, `(.L_x_38) ;  /* 0xfffffffd00487547 */ /* 0x010fea000b83ffff */
.L_x_32:
[C---:B-1----:R-:W-:Y:S01]  /*1fc0*/  LEA R2, R16.reuse, UR6, 0x3 ;  /* 0x0000000610027c11 */ /* 0x042fe2000f8e18ff */
[----:B------:R-:W-:Y:S01]  /*1fd0*/  NOP ;  /* 0x0000000000007918 */ /* 0x000fe20000000000 */
[----:B--2---:R-:W-:Y:S02]  /*1fe0*/  SHF.L.U32 R3, R13, 0x1f, RZ ;  /* 0x0000001f0d037819 */ /* 0x004fe400000006ff */
[----:B------:R-:W-:Y:S02]  /*1ff0*/  LEA R4, R16, UR6, 0x4 ;  /* 0x0000000610047c11 */ /* 0x000fe4000f8e20ff */
[----:B------:R-:W1:Y:S02]  /*2000*/  SYNCS.PHASECHK.TRANS64.TRYWAIT P0, [R2+URZ+0x80], R3 ;  /* 0x00008003020075a7 */ /* 0x000e6400080011ff */
[----:B-1----:R-:W-:Y:S05]  /*2010*/  @!P0 BRA `(.L_x_39) ;  /* 0x0000007400bc8947 */ /* 0x002fea0003800000 */
.L_x_151:
[----:B------:R-:W2:Y:S01]  /*2020*/  LDS.128 R4, [R4+0x110] ;  /* 0x0001100004047984 */ /* 0x000ea20000000c00 */
[----:B------:R-:W-:Y:S01]  /*2030*/  ISETP.GE.AND P0, PT, R40, 0x1, PT ;  /* 0x000000012800780c */ /* 0x000fe20003f06270 */
[----:B-1----:R-:W-:Y:S01]  /*2040*/  VIADD R2, R2, 0x90 ;  /* 0x0000009002027836 */ /* 0x002fe20000000000 */
[----:B------:R-:W-:Y:S01]  /*2050*/  @!PT LDS RZ, [RZ] ;  /* 0x00000000fffff984 */ /* 0x000fe20000000800 */
[----:B------:R-:W-:Y:S01]  /*2060*/  @!PT LDS RZ, [RZ] ;  /* 0x00000000fffff984 */ /* 0x000fe20000000800 */
[----:B------:R-:W-:Y:S01]  /*2070*/  @!PT LDS RZ, [RZ] ;  /* 0x00000000fffff984 */ /* 0x000fe20000000800 */
[----:B------:R-:W-:Y:S01]  /*2080*/  @!PT LDS RZ, [RZ] ;  /* 0x00000000fffff984 */ /* 0x000fe20000000800 */
[----:B------:R1:W-:Y:S06]  /*2090*/  MEMBAR.ALL.CTA ;  /* 0x0000000000007992 */ /* 0x0003ec0000008000 */
[----:B-1----:R-:W1:Y:S01]  /*20a0*/  FENCE.VIEW.ASYNC.S ;  /* 0x00000000000073c6 */ /* 0x002e620000000000 */
[----:B------:R-:W-:-:S04]  /*20b0*/  PRMT R2, RZ, 0x654, R2 ;  /* 0x00000654ff027816 */ /* 0x000fc80000000002 */
[----:B-1----:R1:W-:Y:S01]  /*20c0*/  SYNCS.ARRIVE.TRANS64.RED.A1T0 RZ, [R2+URZ], RZ ;  /* 0x000000ff02ff79a7 */ /* 0x0023e200081004ff */
[----:B--2---:R-:W-:-:S13]  /*20d0*/  LOP3.LUT P2, RZ, R6, 0x1, RZ, 0xc0, !PT ;  /* 0x0000000106ff7812 */ /* 0x004fda000784c0ff */
[----:B------:R-:W-:Y:S01]  /*20e0*/  @P2 SHF.R.U32.HI R3, RZ, 0x10, R5 ;  /* 0x00000010ff032819 */ /* 0x000fe20000011605 */
[----:B------:R-:W-:Y:S01]  /*20f0*/  VOTEU.ANY UP0, P2 ;  /* 0x0000000000ff7886 */ /* 0x000fe20001000100 */
[----:B------:R-:W-:Y:S02]  /*2100*/  @P2 MOV R10, R4 ;  /* 0x00000004000a2202 */ /* 0x000fe40000000f00 */
[----:B------:R-:W-:Y:S02]  /*2110*/  @P2 R2UR.BROADCAST UR8, R3 ;  /* 0x00000000030822ca */ /* 0x000fe400008e0000 */
[----:B------:R-:W-:-:S11]  /*2120*/  @P2 LOP3.LUT R9, R5, 0xffff, RZ, 0xc0, !PT ;  /* 0x0000ffff05092812 */ /* 0x000fd600078ec0ff */
[----:B------:R-:W-:Y:S01]  /*2130*/  @UP0 UMOV UR36, UR8 ;  /* 0x0000000800240c82 */ /* 0x000fe20008000000 */
[----:B-1----:R-:W-:Y:S05]  /*2140*/  @!P0 BRA `(.L_x_40) ;  /* 0x0000000000b88947 */ /* 0x002fea0003800000 */
[----:B------:R-:W3:Y:S01]  /*2150*/  LDC.64 R4, c[0x0][0xb18] ;  /* 0x0002c600ff047b82 */ /* 0x000ee20000000a00 */
[----:B------:R-:W-:-:S07]  /*2160*/  ISETP.NE.AND P3, PT, R40, 0x1, PT ;  /* 0x000000012800780c */ /* 0x000fce0003f65270 */
[----:B------:R-:W1:Y:S08]  /*2170*/  LDC.64 R6, c[0x0][0xb10] ;  /* 0x0002c400ff067b82 */ /* 0x000e700000000a00 */
[----:B------:R-:W2:Y:S08]  /*2180*/  LDC R14, c[0x0][0xb20] ;  /* 0x0002c800ff0e7b82 */ /* 0x000eb00000000800 */
[----:B------:R-:W4:Y:S01]  /*2190*/  LDC R15, c[0x0][0xb0c] ;  /* 0x0002c300ff0f7b82 */ /* 0x000f220000000800 */
[----:B---3--:R-:W-:Y:S01]  /*21a0*/  IMAD.HI.U32 R21, R0, R5, RZ ;  /* 0x0000000500157227 */ /* 0x008fe200078e00ff */
[----:B------:R-:W-:-:S03]  /*21b0*/  ISETP.NE.AND P0, PT, R4, 0x1, PT ;  /* 0x000000010400780c */ /* 0x000fc60003f05270 */
[----:B------:R-:W-:-:S03]  /*21c0*/  IMAD.HI.U32 R5, R9, R5, RZ ;  /* 0x0000000509057227 */ /* 0x000fc600078e00ff */
[----:B------:R-:W3:Y:S01]  /*21d0*/  LDC.64 R2, c[0x0][0xb28] ;  /* 0x0002ca00ff027b82 */ /* 0x000ee20000000a00 */
[----:B-1----:R-:W-:-:S04]  /*21e0*/  IMAD.HI.U32 R22, R8, R6, RZ ;  /* 0x0000000608167227 */ /* 0x002fc800078e00ff */
[----:B------:R-:W-:Y:S01]  /*21f0*/  IMAD.HI.U32 R23, R10, R6, RZ ;  /* 0x000000060a177227 */ /* 0x000fe200078e00ff */
[----:B------:R-:W-:Y:S02]  /*2200*/  SHF.R.U32.HI R22, RZ, R7, R22 ;  /* 0x00000007ff167219 */ /* 0x000fe40000011616 */
[-C--:B--2---:R-:W-:Y:S02]  /*2210*/  SHF.R.U32.HI R21, RZ, R14.reuse, R21 ;  /* 0x0000000eff157219 */ /* 0x084fe40000011615 */
[----:B------:R-:W-:Y:S02]  /*2220*/  SHF.R.U32.HI R5, RZ, R14, R5 ;  /* 0x0000000eff057219 */ /* 0x000fe40000011605 */
[----:B------:R-:W-:Y:S02]  /*2230*/  SEL R21, R0, R21, !P0 ;  /* 0x0000001500157207 */ /* 0x000fe40004000000 */
[----:B------:R-:W-:Y:S02]  /*2240*/  SHF.R.U32.HI R23, RZ, R7, R23 ;  /* 0x00000007ff177219 */ /* 0x000fe40000011617 */
[----:B----4-:R-:W-:-:S02]  /*2250*/  ISETP.NE.AND P1, PT, R15, 0x1, PT ;  /* 0x000000010f00780c */ /* 0x010fc40003f25270 */
[----:B------:R-:W-:Y:S02]  /*2260*/  SEL R5, R9, R5, !P0 ;  /* 0x0000000509057207 */ /* 0x000fe40004000000 */
[----:B------:R-:W-:Y:S02]  /*2270*/  SEL R22, R8, R22, !P1 ;  /* 0x0000001608167207 */ /* 0x000fe40004800000 */
[----:B------:R-:W-:Y:S01]  /*2280*/  SEL R23, R10, R23, !P1 ;  /* 0x000000170a177207 */ /* 0x000fe20004800000 */
[----:B---3--:R-:W-:-:S04]  /*2290*/  IMAD.HI.U32 R20, R21, R2, RZ ;  /* 0x0000000215147227 */ /* 0x008fc800078e00ff */
        /* <DEDUP_REMOVED lines=10> */
[----:B------:R-:W-:-:S04]  /*2340*/  @!P0 IMAD.HI.U32 R7, R23, R2, RZ ;  /* 0x0000000217078227 */ /* 0x000fc800078e00ff */
[----:B------:R-:W-:Y:S01]  /*2350*/  IMAD.MOV R2, RZ, RZ, -R6 ;  /* 0x000000ffff027224 */ /* 0x000fe200078e0a06 */
[----:B------:R-:W-:Y:S02]  /*2360*/  @!P0 SHF.R.U32.HI R3, RZ, R3, R7 ;  /* 0x00000003ff038219 */ /* 0x000fe40000011607 */
[----:B------:R-:W-:Y:S01]  /*2370*/  IADD3 R7, PT, PT, -R5, RZ, RZ ;  /* 0x000000ff05077210 */ /* 0x000fe20007ffe1ff */
[----:B------:R-:W-:Y:S01]  /*2380*/  IMAD R2, R40, R2, R5 ;  /* 0x0000000228027224 */ /* 0x000fe200078e0205 */
        /* <DEDUP_REMOVED lines=10> */
.L_x_40:
[----:B------:R-:W1:Y:S02]  /*2430*/  LDCU UR8, c[0x0][0xb30] ;  /* 0x00016600ff0877ac */ /* 0x000e640008000800 */
[----:B-1----:R-:W-:-:S09]  /*2440*/  UISETP.NE.AND UP0, UPT, UR8, 0x1, UPT ;  /* 0x000000010800788c */ /* 0x002fd2000bf05270 */
[----:B------:R-:W-:Y:S05]  /*2450*/  BRA.U UP0, `(.L_x_41) ;  /* 0x0000000100407547 */ /* 0x000fea000b800000 */
[----:B------:R-:W1:Y:S08]  /*2460*/  LDC.64 R4, c[0x0][0xb10] ;  /* 0x0002c400ff047b82 */ /* 0x000e700000000a00 */
[----:B------:R-:W2:Y:S08]  /*2470*/  LDC.64 R2, c[0x0][0xb18] ;  /* 0x0002c600ff027b82 */ /* 0x000eb00000000a00 */
[----:B------:R-:W4:Y:S08]  /*2480*/  LDC R6, c[0x0][0xb20] ;  /* 0x0002c800ff067b82 */ /* 0x000f300000000800 */
[----:B------:R-:W3:Y:S01]  /*2490*/  LDC R7, c[0x0][0xb0c] ;  /* 0x0002c300ff077b82 */ /* 0x000ee20000000800 */
[----:B-1----:R-:W-:-:S05]  /*24a0*/  IMAD.HI.U32 R4, R10, R4, RZ ;  /* 0x000000040a047227 */ /* 0x002fca00078e00ff */
[----:B------:R-:W-:Y:S01]  /*24b0*/  SHF.R.U32.HI R4, RZ, R5, R4 ;  /* 0x00000005ff047219 */ /* 0x000fe20000011604 */
[----:B--2---:R-:W-:Y:S01]  /*24c0*/  IMAD.HI.U32 R3, R9, R3, RZ ;  /* 0x0000000309037227 */ /* 0x004fe200078e00ff */
[----:B------:R-:W-:-:S04]  /*24d0*/  ISETP.NE.AND P0, PT, R2, 0x1, PT ;  /* 0x000000010200780c */ /* 0x000fc80003f05270 */
[----:B----4-:R-:W-:-:S04]  /*24e0*/  SHF.R.U32.HI R3, RZ, R6, R3 ;  /* 0x00000006ff037219 */ /* 0x010fc80000011603 */
[----:B------:R-:W-:Y:S02]  /*24f0*/  SEL R3, R9, R3, !P0 ;  /* 0x0000000309037207 */ /* 0x000fe40004000000 */
[----:B---3--:R-:W-:-:S04]  /*2500*/  ISETP.NE.AND P1, PT, R7, 0x1, PT ;  /* 0x000000010700780c */ /* 0x008fc80003f25270 */
[----:B------:R-:W-:-:S05]  /*2510*/  SEL R4, R10, R4, !P1 ;  /* 0x000000040a047207 */ /* 0x000fca0004800000 */
[----:B------:R-:W-:Y:S02]  /*2520*/  IMAD.IADD R5, R3, 0x1, -R4 ;  /* 0x0000000103057824 */ /* 0x000fe400078e0a04 */
[----:B------:R-:W-:Y:S02]  /*2530*/  IMAD.IADD R3, R4, 0x1, -R3 ;  /* 0x0000000104037824 */ /* 0x000fe400078e0a03 */
[----:B------:R-:W-:Y:S02]  /*2540*/  IMAD R10, R5, R7, R10 ;  /* 0x00000007050a7224 */ /* 0x000fe400078e020a */
[----:B------:R-:W-:-:S07]  /*2550*/  IMAD R9, R3, R2, R9 ;  /* 0x0000000203097224 */ /* 0x000fce00078e0209 */
.L_x_41:
[----:B------:R-:W-:Y:S01]  /*2560*/  VIADD R16, R16, 0x1 ;  /* 0x0000000110107836 */ /* 0x000fe20000000000 */
[----:B------:R-:W-:Y:S01]  /*2570*/  PLOP3.LUT P1, PT, PT, PT, PT, 0x80, 0x8 ;  /* 0x000000000008781c */ /* 0x000fe20003f2f070 */
[----:B------:R-:W-:Y:S02]  /*2580*/  IMAD.IADD R14, R10, 0x1, R91 ;  /* 0x000000010a0e7824 */ /* 0x000fe400078e025b */
[----:B------:R-:W-:Y:S01]  /*2590*/  IMAD.IADD R15, R9, 0x1, R90 ;  /* 0x00000001090f7824 */ /* 0x000fe200078e025a */
[----:B------:R-:W-:-:S04]  /*25a0*/  ISETP.NE.AND P0, PT, R16, 0x2, PT ;  /* 0x000000021000780c */ /* 0x000fc80003f05270 */
[----:B------:R-:W-:Y:S02]  /*25b0*/  SEL R2, RZ, 0x1, P0 ;  /* 0x00000001ff027807 */ /* 0x000fe40000000000 */
[----:B------:R-:W-:Y:S02]  /*25c0*/  SEL R16, R16, RZ, P0 ;  /* 0x000000ff10107207 */ /* 0x000fe40000000000 */
[----:B------:R-:W-:Y:S01]  /*25d0*/  LOP3.LUT R13, R13, R2, RZ, 0x3c, !PT ;  /* 0x000000020d0d7212 */ /* 0x000fe200078e3cff */
[----:B------:R-:W-:Y:S06]  /*25e0*/  @P2 BRA `(.L_x_42) ;  /* 0xfffffff000582947 */ /* 0x000fec000383ffff */
[----:B------:R-:W-:Y:S01]  /*25f0*/  UIADD3 UR6, UPT, UPT, UR6, 0x18, URZ ;  /* 0x0000001806067890 */ /* 0x000fe2000fffe0ff */
[----:B------:R-:W-:-:S03]  /*2600*/  SHF.L.U32 R2, R17, 0x1f, RZ ;  /* 0x0000001f11027819 */ /* 0x000fc600000006ff */
[----:B------:R-:W-:-:S09]  /*2610*/  ULEA UR4, UR23, UR6, 0x3 ;  /* 0x0000000617047291 */ /* 0x000fd2000f8e18ff */
[----:B------:R-:W1:Y:S02]  /*2620*/  SYNCS.PHASECHK.TRANS64.TRYWAIT P0, [UR4], R2 ;  /* 0x00000002ff0075a7 */ /* 0x000e640008001104 */
[----:B-1----:R-:W-:Y:S05]  /*2630*/  @!P0 BRA `(.L_x_43) ;  /* 0x0000007000488947 */ /* 0x002fea0003800000 */
.L_x_153:
[----:B------:R-:W-:-:S04]  /*2640*/  UIADD3 UR5, UPT, UPT, UR23, 0x1, URZ ;  /* 0x0000000117057890 */ /* 0x000fc8000fffe0ff */
[----:B------:R-:W-:-:S04]  /*2650*/  UISETP.NE.AND UP0, UPT, UR5, 0x3, UPT ;  /* 0x000000030500788c */ /* 0x000fc8000bf05270 */
[----:B------:R-:W-:Y:S02]  /*2660*/  USEL UR7, URZ, 0x1, UP0 ;  /* 0x00000001ff077887 */ /* 0x000fe40008000000 */
[----:B------:R-:W-:-:S04]  /*2670*/  USEL UR5, UR5, URZ, UP0 ;  /* 0x000000ff05057287 */ /* 0x000fc80008000000 */
[----:B------:R-:W-:Y:S01]  /*2680*/  ULEA UR4, UR5, UR6, 0x3 ;  /* 0x0000000605047291 */ /* 0x000fe2000f8e18ff */
[----:B------:R-:W-:-:S04]  /*2690*/  LOP3.LUT R17, R17, UR7, RZ, 0x3c, !PT ;  /* 0x0000000711117c12 */ /* 0x000fc8000f8e3cff */
[----:B-1----:R-:W-:-:S04]  /*26a0*/  SHF.L.U32 R2, R17, 0x1f, RZ ;  /* 0x0000001f11027819 */ /* 0x002fc800000006ff */
[----:B------:R-:W1:Y:S02]  /*26b0*/  SYNCS.PHASECHK.TRANS64.TRYWAIT P0, [UR4], R2 ;  /* 0x00000002ff0075a7 */ /* 0x000e640008001104 */
[----:B-1----:R-:W-:Y:S05]  /*26c0*/  @!P0 BRA `(.L_x_44) ;  /* 0x00000070003c8947 */ /* 0x002fea0003800000 */
.L_x_155:
[----:B------:R-:W-:-:S04]  /*26d0*/  UIADD3 UR5, UPT, UPT, UR5, 0x1, URZ ;  /* 0x0000000105057890 */ /* 0x000fc8000fffe0ff */
[----:B------:R-:W-:-:S04]  /*26e0*/  UISETP.NE.AND UP0, UPT, UR5, 0x3, UPT ;  /* 0x000000030500788c */ /* 0x000fc8000bf05270 */
[----:B------:R-:W-:Y:S02]  /*26f0*/  USEL UR4, URZ, 0x1, UP0 ;  /* 0x00000001ff047887 */ /* 0x000fe40008000000 */
[----:B------:R-:W-:-:S04]  /*2700*/  USEL UR5, UR5, URZ, UP0 ;  /* 0x000000ff05057287 */ /* 0x000fc80008000000 */
[----:B------:R-:W-:Y:S01]  /*2710*/  ULEA UR5, UR5, UR6, 0x3 ;  /* 0x0000000605057291 */ /* 0x000fe2000f8e18ff */
[----:B-1----:R-:W-:-:S04]  /*2720*/  LOP3.LUT R2, R17, UR4, RZ, 0x3c, !PT ;  /* 0x0000000411027c12 */ /* 0x002fc8000f8e3cff */
[----:B------:R-:W-:Y:S01]  /*2730*/  SHF.L.U32 R2, R2, 0x1f, RZ ;  /* 0x0000001f02027819 */ /* 0x000fe200000006ff */
[----:B---3--:R-:W-:-:S07]  /*2740*/  IMAD.U32 R0, RZ, RZ, UR5 ;  /* 0x00000005ff007e24 */ /* 0x008fce000f8e00ff */
.L_x_45:
[----:B-1----:R1:W2:Y:S02]  /*2750*/  SYNCS.PHASECHK.TRANS64.TRYWAIT P0, [R0+URZ], R2 ;  /* 0x00000002000075a7 */ /* 0x0022a400080011ff */
[----:B--2---:R-:W-:Y:S05]  /*2760*/  @!P0 NANOSLEEP.SYNCS 0x989680 ;  /* 0x009896800000895d */ /* 0x004fea0003900000 */
[----:B------:R-:W2:Y:S02]  /*2770*/  @!P0 SYNCS.PHASECHK.TRANS64 P0, [R0+URZ], R2 ;  /* 0x00000002000085a7 */ /* 0x000ea400080010ff */
[----:B--2---:R-:W-:Y:S05]  /*2780*/  @P0 EXIT ;  /* 0x000000000000094d */ /* 0x004fea0003800000 */
[----:B------:R-:W-:Y:S05]  /*2790*/  BRA `(.L_x_45) ;  /* 0xfffffffc00ec7947 */ /* 0x000fea000383ffff */
.L_x_22:
[----:B------:R-:W-:-:S04]  /*27a0*/  UISETP.NE.AND UP1, UPT, UR37, URZ, UPT ;  /* 0x000000ff2500728c */ /* 0x000fc8000bf25270 */
[----:B------:R-:W-:-:S09]  /*27b0*/  UISETP.NE.OR UP1, UPT, UR10, 0x1, UP1 ;  /* 0x000000010a00788c */ /* 0x000fd20008f25670 */
[----:B------:R-:W-:Y:S05]  /*27c0*/  BRA.U UP1, `(.L_x_46) ;  /* 0x00000005014c7547 */ /* 0x000fea000b800000 */
[----:B------:R-:W-:Y:S01]  /*27d0*/  HFMA2 R11, -RZ, RZ, 0, 0 ;  /* 0x00000000ff0b7431 */ /* 0x000fe200000001ff */
[----:B------:R-:W-:Y:S01]  /*27e0*/  ISETP.GE.U32.AND P2, PT, R10, 0x2, PT ;  /* 0x000000020a00780c */ /* 0x000fe20003f46070 */
[----:B------:R-:W-:Y:S01]  /*27f0*/  IMAD.MOV.U32 R12, RZ, RZ, 0x1 ;  /* 0x00000001ff0c7424 */ /* 0x000fe200078e00ff */
[----:B------:R-:W-:Y:S01]  /*2800*/  CS2R R8, SRZ ;  /* 0x0000000000087805 */ /* 0x000fe2000001ff00 */
[----:B------:R-:W-:Y:S01]  /*2810*/  IMAD.MOV.U32 R3, RZ, RZ, RZ ;  /* 0x000000ffff037224 */ /* 0x000fe200078e00ff */
[----:B------:R-:W-:Y:S01]  /*2820*/  UMOV UR4, 0x400 ;  /* 0x0000040000047882 */ /* 0x000fe20000000000 */
[----:B------:R-:W-:Y:S01]  /*2830*/  UMOV UR6, URZ ;  /* 0x000000ff00067c82 */ /* 0x000fe20008000000 */
[----:B------:R-:W-:-:S12]  /*2840*/  ULEA UR37, UR37, UR4, 0x18 ;  /* 0x0000000425257291 */ /* 0x000fd8000f8ec0ff */
.L_x_50:
[----:B------:R-:W-:Y:S02]  /*2850*/  LEA R0, R3, UR37, 0x3 ;  /* 0x0000002503007c11 */ /* 0x000fe4000f8e18ff */
[----:B------:R-:W-:-:S03]  /*2860*/  SHF.L.U32 R4, R8, 0x1f, RZ ;  /* 0x0000001f08047819 */ /* 0x000fc600000006ff */
[----:B------:R-:W-:Y:S01]  /*2870*/  VIADD R5, R0, 0xf0 ;  /* 0x000000f000057836 */ /* 0x000fe20000000000 */
[----:B------:R-:W1:Y:S02]  /*2880*/  SYNCS.PHASECHK.TRANS64.TRYWAIT P0, [R0+URZ+0xe0], R4 ;  /* 0x0000e004000075a7 */ /* 0x000e6400080011ff */
[----:B-1----:R-:W-:Y:S05]  /*2890*/  @!P0 BRA `(.L_x_47) ;  /* 0x0000006c00e08947 */ /* 0x002fea0003800000 */
.L_x_156:
[----:B------:R-:W-:Y:S01]  /*28a0*/  ULEA UR5, UR6, UR37, 0x3 ;  /* 0x0000002506057291 */ /* 0x000fe2000f8e18ff */
[----:B-1----:R-:W-:Y:S01]  /*28b0*/  PRMT R0, RZ, 0x654, R5 ;  /* 0x00000654ff007816 */ /* 0x002fe20000000005 */
[----:B------:R-:W-:Y:S01]  /*28c0*/  @!P2 IMAD.MOV.U32 R4, RZ, RZ, 0x10 ;  /* 0x00000010ff04a424 */ /* 0x000fe200078e00ff */
[----:B------:R-:W-:Y:S01]  /*28d0*/  SHF.L.U32 R5, R12, 0x1f, RZ ;  /* 0x0000001f0c057819 */ /* 0x000fe200000006ff */
[----:B------:R-:W-:Y:S01]  /*28e0*/  UIADD3 UR4, UPT, UPT, UR5, 0x80, URZ ;  /* 0x0000008005047890 */ /* 0x000fe2000fffe0ff */
[----:B------:R1:W-:Y:S05]  /*28f0*/  SYNCS.ARRIVE.TRANS64.RED.A1T0 RZ, [R0+URZ], RZ ;  /* 0x000000ff00ff79a7 */ /* 0x0003ea00081004ff */
[----:B------:R-:W-:Y:S01]  /*2900*/  IMAD.U32 R6, RZ, RZ, UR4 ;  /* 0x00000004ff067e24 */ /* 0x000fe2000f8e00ff */
[----:B------:R-:W2:Y:S04]  /*2910*/  SYNCS.PHASECHK.TRANS64.TRYWAIT P0, [UR5+0x90], R5 ;  /* 0x00009005ff0075a7 */ /* 0x000ea80008001105 */
[----:B------:R-:W-:Y:S01]  /*2920*/  PRMT R6, R10, 0x654, R6 ;  /* 0x000006540a067816 */ /* 0x000fe20000000006 */
[----:B-12---:R-:W-:Y:S06]  /*2930*/  @!P0 BRA `(.L_x_48) ;  /* 0x0000006c00cc8947 */ /* 0x006fec0003800000 */
.L_x_158:
[----:B------:R-:W-:Y:S01]  /*2940*/  ULEA UR4, UR6, UR37, 0x4 ;  /* 0x0000002506047291 */ /* 0x000fe2000f8e20ff */
[----:B------:R-:W-:Y:S01]  /*2950*/  SEL R2, R6, R2, !P2 ;  /* 0x0000000206027207 */ /* 0x000fe20005000000 */
[----:B------:R-:W-:Y:S01]  /*2960*/  UIADD3 UR5, UPT, UPT, UR5, 0x80, URZ ;  /* 0x0000008005057890 */ /* 0x000fe2000fffe0ff */
[----:B-1----:R-:W-:Y:S01]  /*2970*/  LEA R0, R11, UR37, 0x3 ;  /* 0x000000250b007c11 */ /* 0x002fe2000f8e18ff */
[----:B------:R-:W-:Y:S01]  /*2980*/  UIADD3 UR4, UPT, UPT, UR4, 0x110, URZ ;  /* 0x0000011004047890 */ /* 0x000fe2000fffe0ff */
[----:B------:R1:W-:Y:S01]  /*2990*/  @!P2 SYNCS.ARRIVE.TRANS64.RED RZ, [R2+URZ], R4 ;  /* 0x0000000402ffa9a7 */ /* 0x0003e200080004ff */
[----:B------:R-:W-:Y:S01]  /*29a0*/  UIADD3 UR6, UPT, UPT, UR6, 0x1, URZ ;  /* 0x0000000106067890 */ /* 0x000fe2000fffe0ff */
[----:B------:R-:W-:-:S03]  /*29b0*/  VIADD R3, R3, 0x1 ;  /* 0x0000000103037836 */ /* 0x000fc60000000000 */
[----:B------:R-:W-:Y:S02]  /*29c0*/  UISETP.NE.AND UP0, UPT, UR6, 0x2, UPT ;  /* 0x000000020600788c */ /* 0x000fe4000bf05270 */
[----:B------:R-:W-:Y:S01]  /*29d0*/  ISETP.NE.AND P0, PT, R3, 0x2, PT ;  /* 0x000000020300780c */ /* 0x000fe20003f05270 */
[----:B------:R-:W-:Y:S06]  /*29e0*/  UGETNEXTWORKID.BROADCAST [UR4], [UR5] ;  /* 0x00000000040073ca */ /* 0x000fec0008000100 */
[----:B------:R-:W-:Y:S02]  /*29f0*/  USEL UR4, URZ, 0x1, UP0 ;  /* 0x00000001ff047887 */ /* 0x000fe40008000000 */
[----:B------:R-:W-:-:S04]  /*2a00*/  USEL UR6, UR6, URZ, UP0 ;  /* 0x000000ff06067287 */ /* 0x000fc80008000000 */
[----:B------:R-:W-:Y:S02]  /*2a10*/  LOP3.LUT R12, R12, UR4, RZ, 0x3c, !PT ;  /* 0x000000040c0c7c12 */ /* 0x000fe4000f8e3cff */
[----:B-1----:R-:W-:-:S04]  /*2a20*/  SHF.L.U32 R4, R9, 0x1f, RZ ;  /* 0x0000001f09047819 */ /* 0x002fc800000006ff */
[----:B------:R-:W1:Y:S02]  /*2a30*/  SYNCS.PHASECHK.TRANS64.TRYWAIT P1, [R0+URZ+0x80], R4 ;  /* 0x00008004000075a7 */ /* 0x000e6400080211ff */
[----:B-1----:R-:W-:Y:S05]  /*2a40*/  @!P1 BRA `(.L_x_49) ;  /* 0x0000006c00a09947 */ /* 0x002fea0003800000 */
.L_x_159:
[----:B-1----:R-:W-:Y:S01]  /*2a50*/  LEA R4, R11, UR37, 0x4 ;  /* 0x000000250b047c11 */ /* 0x002fe2000f8e20ff */
[----:B------:R-:W-:Y:S01]  /*2a60*/  VIADD R0, R0, 0x90 ;  /* 0x0000009000007836 */ /* 0x000fe20000000000 */
[----:B------:R-:W-:Y:S01]  /*2a70*/  SEL R3, R3, RZ, P0 ;  /* 0x000000ff03037207 */ /* 0x000fe20000000000 */
[----:B------:R-:W-:-:S03]  /*2a80*/  VIADD R11, R11, 0x1 ;  /* 0x000000010b0b7836 */ /* 0x000fc60000000000 */
[----:B------:R-:W1:Y:S01]  /*2a90*/  LDS.128 R4, [R4+0x110] ;  /* 0x0001100004047984 */ /* 0x000e620000000c00 */
[----:B------:R-:W-:Y:S02]  /*2aa0*/  PRMT R0, RZ, 0x654, R0 ;  /* 0x00000654ff007816 */ /* 0x000fe40000000000 */
[C---:B------:R-:W-:Y:S01]  /*2ab0*/  ISETP.NE.AND P1, PT, R11.reuse, 0x2, PT ;  /* 0x000000020b00780c */ /* 0x040fe20003f25270 */
[----:B------:R-:W-:Y:S01]  /*2ac0*/  @!PT LDS RZ, [RZ] ;  /* 0x00000000fffff984 */ /* 0x000fe20000000800 */
[----:B------:R-:W-:Y:S01]  /*2ad0*/  @!PT LDS RZ, [RZ] ;  /* 0x00000000fffff984 */ /* 0x000fe20000000800 */
[----:B------:R-:W-:Y:S01]  /*2ae0*/  @!PT LDS RZ, [RZ] ;  /* 0x00000000fffff984 */ /* 0x000fe20000000800 */
[----:B------:R-:W-:Y:S01]  /*2af0*/  @!PT LDS RZ, [RZ] ;  /* 0x00000000fffff984 */ /* 0x000fe20000000800 */
[----:B------:R2:W-:Y:S06]  /*2b00*/  MEMBAR.ALL.CTA ;  /* 0x0000000000007992 */ /* 0x0005ec0000008000 */
[----:B--2---:R-:W2:Y:S01]  /*2b10*/  FENCE.VIEW.ASYNC.S ;  /* 0x00000000000073c6 */ /* 0x004ea20000000000 */
[----:B------:R-:W-:Y:S01]  /*2b20*/  SEL R11, R11, RZ, P1 ;  /* 0x000000ff0b0b7207 */ /* 0x000fe20000800000 */
[----:B--2---:R2:W-:Y:S01]  /*2b30*/  SYNCS.ARRIVE.TRANS64.RED.A1T0 RZ, [R0+URZ], RZ ;  /* 0x000000ff00ff79a7 */ /* 0x0045e200081004ff */
[----:B-1----:R-:W-:-:S02]  /*2b40*/  LOP3.LUT P3, RZ, R6, 0x1, RZ, 0xc0, !PT ;  /* 0x0000000106ff7812 */ /* 0x002fc4000786c0ff */
[----:B------:R-:W-:-:S04]  /*2b50*/  SEL R4, RZ, 0x1, P1 ;  /* 0x00000001ff047807 */ /* 0x000fc80000800000 */
[----:B------:R-:W-:Y:S02]  /*2b60*/  LOP3.LUT R9, R9, R4, RZ, 0x3c, !PT ;  /* 0x0000000409097212 */ /* 0x000fe400078e3cff */
[----:B--2---:R-:W-:-:S04]  /*2b70*/  SEL R0, RZ, 0x1, P0 ;  /* 0x00000001ff007807 */ /* 0x004fc80000000000 */
[----:B------:R-:W-:Y:S01]  /*2b80*/  LOP3.LUT R8, R8, R0, RZ, 0x3c, !PT ;  /* 0x0000000008087212 */ /* 0x000fe200078e3cff */
[----:B------:R-:W-:Y:S06]  /*2b90*/  @P3 BRA `(.L_x_50) ;  /* 0xfffffffc002c3947 */ /* 0x000fec000383ffff */
[----:B------:R-:W-:Y:S01]  /*2ba0*/  ULEA UR5, UR6, UR37, 0x3 ;  /* 0x0000002506057291 */ /* 0x000fe2000f8e18ff */
[----:B------:R-:W-:-:S08]  /*2bb0*/  SHF.L.U32 R2, R12, 0x1f, RZ ;  /* 0x0000001f0c027819 */ /* 0x000fd000000006ff */
[----:B------:R-:W1:Y:S02]  /*2bc0*/  SYNCS.PHASECHK.TRANS64 P0, [UR5+0x90], R2 ;  /* 0x00009002ff0075a7 */ /* 0x000e640008001005 */
[----:B-1----:R-:W-:Y:S05]  /*2bd0*/  @P0 BRA `(.L_x_51) ;  /* 0x0000000000080947 */ /* 0x002fea0003800000 */
[----:B------:R-:W1:Y:S02]  /*2be0*/  SYNCS.PHASECHK.TRANS64.TRYWAIT P0, [UR5+0x90], R2 ;  /* 0x00009002ff0075a7 */ /* 0x000e640008001105 */
[----:B-1----:R-:W-:Y:S05]  /*2bf0*/  @!P0 BRA `(.L_x_52) ;  /* 0x0000006c00488947 */ /* 0x002fea0003800000 */
.L_x_51:
[----:B------:R-:W-:-:S04]  /*2c00*/  UIADD3 UR4, UPT, UPT, UR6, 0x1, URZ ;  /* 0x0000000106047890 */ /* 0x000fc8000fffe0ff */
[----:B------:R-:W-:-:S04]  /*2c10*/  UISETP.NE.AND UP0, UPT, UR4, 0x2, UPT ;  /* 0x000000020400788c */ /* 0x000fc8000bf05270 */
[----:B------:R-:W-:Y:S02]  /*2c20*/  USEL UR7, URZ, 0x1, UP0 ;  /* 0x00000001ff077887 */ /* 0x000fe40008000000 */
[----:B------:R-:W-:-:S04]  /*2c30*/  USEL UR4, UR4, URZ, UP0 ;  /* 0x000000ff04047287 */ /* 0x000fc80008000000 */
[----:B------:R-:W-:Y:S01]  /*2c40*/  ULEA UR4, UR4, UR37, 0x3 ;  /* 0x0000002504047291 */ /* 0x000fe2000f8e18ff */
[----:B-1----:R-:W-:-:S04]  /*2c50*/  LOP3.LUT R2, R12, UR7, RZ, 0x3c, !PT ;  /* 0x000000070c027c12 */ /* 0x002fc8000f8e3cff */
[----:B------:R-:W-:-:S04]  /*2c60*/  SHF.L.U32 R0, R2, 0x1f, RZ ;  /* 0x0000001f02007819 */ /* 0x000fc800000006ff */
[----:B------:R-:W1:Y:S02]  /*2c70*/  SYNCS.PHASECHK.TRANS64 P0, [UR4+0x90], R0 ;  /* 0x00009000ff0075a7 */ /* 0x000e640008001004 */
[----:B-1----:R-:W-:Y:S05]  /*2c80*/  @P0 EXIT ;  /* 0x000000000000094d */ /* 0x002fea0003800000 */
[----:B------:R-:W-:Y:S02]  /*2c90*/  SHF.L.U32 R2, R2, 0x1f, RZ ;  /* 0x0000001f02027819 */ /* 0x000fe400000006ff */
[----:B------:R-:W-:-:S07]  /*2ca0*/  MOV R0, UR4 ;  /* 0x0000000400007c02 */ /* 0x000fce0008000f00 */
.L_x_53:
[----:B-1----:R1:W2:Y:S02]  /*2cb0*/  SYNCS.PHASECHK.TRANS64.TRYWAIT P0, [R0+URZ+0x90], R2 ;  /* 0x00009002000075a7 */ /* 0x0022a400080011ff */
[----:B--2---:R-:W-:Y:S05]  /*2cc0*/  @!P0 NANOSLEEP.SYNCS 0x989680 ;  /* 0x009896800000895d */ /* 0x004fea0003900000 */
[----:B------:R-:W2:Y:S02]  /*2cd0*/  @!P0 SYNCS.PHASECHK.TRANS64 P0, [R0+URZ+0x90], R2 ;  /* 0x00009002000085a7 */ /* 0x000ea400080010ff */
[----:B--2---:R-:W-:Y:S05]  /*2ce0*/  @P0 EXIT ;  /* 0x000000000000094d */ /* 0x004fea0003800000 */
[----:B------:R-:W-:Y:S05]  /*2cf0*/  BRA `(.L_x_53) ;  /* 0xfffffffc00ec7947 */ /* 0x000fea000383ffff */
.L_x_46:
[----:B------:R-:W-:Y:S05]  /*2d00*/  BRA.U UP4, `(.L_x_54) ;  /* 0x0000001104a07547 */ /* 0x000fea000b800000 */
[----:B------:R-:W-:Y:S01]  /*2d10*/  UMOV UR6, 0x40 ;  /* 0x0000004000067882 */ /* 0x000fe20000000000 */
[----:B------:R-:W-:Y:S01]  /*2d20*/  NOP ;  /* 0x0000000000007918 */ /* 0x000fe20000000000 */
[----:B------:R-:W-:Y:S01]  /*2d30*/  ULEA UR6, UR37, UR6, 0x18 ;  /* 0x0000000625067291 */ /* 0x000fe2000f8ec0ff */
[----:B------:R-:W-:Y:S02]  /*2d40*/  UMOV UR7, 0x400 ;  /* 0x0000040000077882 */ /* 0x000fe40000000000 */
[----:B------:R-:W-:-:S06]  /*2d50*/  ULEA UR37, UR37, UR7, 0x18 ;  /* 0x0000000725257291 */ /* 0x000fcc000f8ec0ff */
[----:B------:R-:W1:Y:S02]  /*2d60*/  LDS.U8 R2, [UR6+0x1c] ;  /* 0x00001c06ff027984 */ /* 0x000e640008000000 */
[----:B-1----:R-:W-:-:S13]  /*2d70*/  ISETP.NE.AND P0, PT, R2, RZ, PT ;  /* 0x000000ff0200720c */ /* 0x002fda0003f05270 */
[----:B------:R-:W-:Y:S05]  /*2d80*/  @P0 BRA `(.L_x_55) ;  /* 0x0000000400080947 */ /* 0x000fea0003800000 */
[----:B------:R-:W-:Y:S02]  /*2d90*/  UISETP.NE.U32.AND UP0, UPT, UR5, 0x1, UPT ;  /* 0x000000010500788c */ /* 0x000fe4000bf05070 */
[----:B------:R-:W-:-:S07]  /*2da0*/  UIADD3 UR8, UPT, UPT, UR6, 0x8, URZ ;  /* 0x0000000806087890 */ /* 0x000fce000fffe0ff */
[----:B------:R-:W-:Y:S05]  /*2db0*/  BRA.U !UP0, `(.L_x_56) ;  /* 0x00000001089c7547 */ /* 0x000fea000b800000 */
[----:B------:R-:W-:Y:S01]  /*2dc0*/  ELECT P0, URZ, PT ;  /* 0x0000000000ff782f */ /* 0x000fe20003800000 */
[----:B------:R-:W-:-:S12]  /*2dd0*/  BSSY B0, `(.L_x_56) ;  /* 0x0000025000007945 */ /* 0x000fd80003800000 */
[----:B------:R-:W-:Y:S05]  /*2de0*/  @!P0 BRA `(.L_x_57) ;  /* 0x00000000008c8947 */ /* 0x000fea0003800000 */
[----:B------:R-:W-:-:S05]  /*2df0*/  UMOV UR7, 0x10 ;  /* 0x0000001000077882 */ /* 0x000fca0000000000 */
[----:B------:R-:W-:Y:S04]  /*2e00*/  DEPBAR.LE SB1, 0x36 ;  /* 0x00009d800000791a */ /* 0x000fe80000000000 */
[----:B------:R-:W1:Y:S02]  /*2e10*/  UTCATOMSWS.2CTA.FIND_AND_SET.ALIGN UP1, UR7, UR7 ;  /* 0x00000007000775e3 */ /* 0x000e640008220800 */
[----:B-1----:R-:W-:Y:S01]  /*2e20*/  MOV R10, UR7 ;  /* 0x00000007000a7c02 */ /* 0x002fe20008000f00 */
[----:B------:R-:W-:Y:S06]  /*2e30*/  BRA.U UP1, `(.L_x_58) ;  /* 0x0000000101187547 */ /* 0x000fec000b800000 */
.L_x_59:
[----:B------:R-:W-:Y:S05]  /*2e40*/  NANOSLEEP 0x64 ;  /* 0x000000640000795d */ /* 0x000fea0003800000 */
[----:B------:R-:W-:-:S05]  /*2e50*/  UMOV UR7, 0x10 ;  /* 0x0000001000077882 */ /* 0x000fca0000000000 */
[----:B------:R-:W-:Y:S04]  /*2e60*/  DEPBAR.LE SB1, 0x36 ;  /* 0x00009d800000791a */ /* 0x000fe80000000000 */
[----:B------:R-:W1:Y:S02]  /*2e70*/  UTCATOMSWS.2CTA.FIND_AND_SET.ALIGN UP1, UR7, UR7 ;  /* 0x00000007000775e3 */ /* 0x000e640008220800 */
[----:B-1----:R-:W-:Y:S01]  /*2e80*/  MOV R10, UR7 ;  /* 0x00000007000a7c02 */ /* 0x002fe20008000f00 */
[----:B------:R-:W-:Y:S05]  /*2e90*/  BRA.U !UP1, `(.L_x_59) ;  /* 0xfffffffd09e87547 */ /* 0x000fea000b83ffff */
.L_x_58:
[----:B------:R-:W1:Y:S01]  /*2ea0*/  LDS R5, [UR6+0x10] ;  /* 0x00001006ff057984 */ /* 0x000e620008000800 */
[----:B------:R-:W-:Y:S01]  /*2eb0*/  IMAD.U32 R3, RZ, RZ, UR37 ;  /* 0x00000025ff037e24 */ /* 0x000fe2000f8e00ff */
[----:B------:R-:W-:-:S03]  /*2ec0*/  MOV R2, UR4 ;  /* 0x0000000400027c02 */ /* 0x000fc60008000f00 */
[----:B------:R-:W-:Y:S01]  /*2ed0*/  VIADD R3, R3, 0x130 ;  /* 0x0000013003037836 */ /* 0x000fe20000000000 */
[----:B-1----:R-:W-:-:S04]  /*2ee0*/  SHF.L.U32 R5, R5, 0x1f, RZ ;  /* 0x0000001f05057819 */ /* 0x002fc800000006ff */
[----:B------:R-:W1:Y:S02]  /*2ef0*/  SYNCS.PHASECHK.TRANS64.TRYWAIT P0, [UR6+0x8], R5 ;  /* 0x00000805ff0075a7 */ /* 0x000e640008001106 */
[----:B-1----:R-:W-:Y:S05]  /*2f00*/  @P0 BRA `(.L_x_60) ;  /* 0x0000000000080947 */ /* 0x002fea0003800000 */
[----:B------:R-:W1:Y:S02]  /*2f10*/  SYNCS.PHASECHK.TRANS64.TRYWAIT P0, [UR6+0x8], R5 ;  /* 0x00000805ff0075a7 */ /* 0x000e640008001106 */
[----:B-1----:R-:W-:Y:S05]  /*2f20*/  @!P0 BRA `(.L_x_61) ;  /* 0x0000006800948947 */ /* 0x002fea0003800000 */
.L_x_60:
[----:B-1----:R-:W-:Y:S01]  /*2f30*/  HFMA2 R4, -RZ, RZ, 0, 5.9604644775390625e-08 ;  /* 0x00000001ff047431 */ /* 0x002fe200000001ff */
[----:B------:R-:W-:Y:S01]  /*2f40*/  UPRMT UR7, UR4, 0x654, UR8 ;  /* 0x0000065404077896 */ /* 0x000fe20008000008 */
[----:B------:R-:W-:Y:S01]  /*2f50*/  IMAD.MOV.U32 R7, RZ, RZ, 0xffff ;  /* 0x0000ffffff077424 */ /* 0x000fe200078e00ff */
[----:B------:R-:W-:Y:S01]  /*2f60*/  PRMT R2, R2, 0x654, R3 ;  /* 0x0000065402027816 */ /* 0x000fe20000000003 */
[----:B------:R-:W-:Y:S02]  /*2f70*/  IMAD.MOV.U32 R5, RZ, RZ, 0x4 ;  /* 0x00000004ff057424 */ /* 0x000fe400078e00ff */
[----:B------:R-:W-:Y:S01]  /*2f80*/  IMAD.SHL.U32 R9, R10, 0x20, RZ ;  /* 0x000000200a097824 */ /* 0x000fe200078e00ff */
[----:B------:R-:W-:Y:S02]  /*2f90*/  MOV R3, UR7 ;  /* 0x0000000700037c02 */ /* 0x000fe40008000f00 */
[-C--:B------:R-:W-:Y:S01]  /*2fa0*/  SHF.L.U32 R7, R7, R10.reuse, RZ ;  /* 0x0000000a07077219 */ /* 0x080fe200000006ff */
[----:B------:R1:W-:Y:S01]  /*2fb0*/  SYNCS.ARRIVE.TRANS64.RED RZ, [UR7], R5 ;  /* 0x00000005ffff79a7 */ /* 0x0003e20008000407 */
[----:B------:R-:W-:Y:S01]  /*2fc0*/  SHF.L.U32 R6, R4, R10, RZ ;  /* 0x0000000a04067219 */ /* 0x000fe200000006ff */
[----:B------:R1:W-:Y:S04]  /*2fd0*/  STS [UR37+0x130], R9 ;  /* 0x00013009ff007988 */ /* 0x0003e80008000825 */
[----:B------:R1:W-:Y:S04]  /*2fe0*/  STAS [R2.64], R10 ;  /* 0x0000000a02007dbd */ /* 0x0003e8000c0008ff */
[----:B------:R1:W-:Y:S04]  /*2ff0*/  ATOMS.OR RZ, [UR6+0x14], R7 ;  /* 0x00001407ffff798c */ /* 0x0003e8000b000006 */
[----:B------:R1:W-:Y:S04]  /*3000*/  ATOMS.OR RZ, [UR6+0x18], R6 ;  /* 0x00001806ffff798c */ /* 0x0003e8000b000006 */
[----:B------:R1:W-:Y:S02]  /*3010*/  ATOMS.XOR RZ, [UR6+0x10], R4 ;  /* 0x00001004ffff798c */ /* 0x0003e4000b800006 */
.L_x_57:
[----:B------:R-:W-:Y:S05]  /*3020*/  BSYNC B0 ;  /* 0x0000000000007941 */ /* 0x000fea0003800000 */
.L_x_56:
[----:B------:R-:W-:Y:S05]  /*3030*/  BRA.U UP0, `(.L_x_62) ;  /* 0x00000001006c7547 */ /* 0x000fea000b800000 */
[----:B------:R-:W-:-:S03]  /*3040*/  UMOV UR7, 0xffffffff ;  /* 0xffffffff00077882 */ /* 0x000fc60000000000 */
[----:B------:R-:W-:Y:S05]  /*3050*/  BRA.DIV UR7, `(.L_x_63) ;  /* 0x0000006a07607947 */ /* 0x000fea000b800000 */
[----:B------:R-:W-:-:S13]  /*3060*/  ELECT P6, URZ, PT ;  /* 0x0000000000ff782f */ /* 0x000fda00038c0000 */
.L_x_163:
[----:B------:R-:W-:Y:S05]  /*3070*/  @!P6 BRA `(.L_x_62) ;  /* 0x00000000005ce947 */ /* 0x000fea0003800000 */
[----:B-1----:R-:W1:Y:S02]  /*3080*/  LDS R3, [UR6+0x10] ;  /* 0x00001006ff037984 */ /* 0x002e640008000800 */
[----:B-1----:R-:W-:-:S04]  /*3090*/  SHF.L.U32 R3, R3, 0x1f, RZ ;  /* 0x0000001f03037819 */ /* 0x002fc800000006ff */
[----:B------:R-:W1:Y:S02]  /*30a0*/  SYNCS.PHASECHK.TRANS64.TRYWAIT P0, [UR6+0x8], R3 ;  /* 0x00000803ff0075a7 */ /* 0x000e640008001106 */
[----:B-1----:R-:W-:Y:S05]  /*30b0*/  @P0 BRA `(.L_x_64) ;  /* 0x0000000000080947 */ /* 0x002fea0003800000 */
[----:B------:R-:W1:Y:S02]  /*30c0*/  SYNCS.PHASECHK.TRANS64.TRYWAIT P0, [UR6+0x8], R3 ;  /* 0x00000803ff0075a7 */ /* 0x000e640008001106 */
[----:B-1----:R-:W-:Y:S05]  /*30d0*/  @!P0 BRA `(.L_x_65) ;  /* 0x0000006800608947 */ /* 0x002fea0003800000 */
.L_x_64:
[----:B------:R-:W2:Y:S01]  /*30e0*/  LDS R5, [UR37+0x130] ;  /* 0x00013025ff057984 */ /* 0x000ea20008000800 */
[----:B-1----:R-:W-:Y:S02]  /*30f0*/  HFMA2 R2, -RZ, RZ, 0, 5.9604644775390625e-08 ;  /* 0x00000001ff027431 */ /* 0x002fe400000001ff */
[----:B------:R-:W-:Y:S01]  /*3100*/  IMAD.MOV.U32 R3, RZ, RZ, 0xffff ;  /* 0x0000ffffff037424 */ /* 0x000fe200078e00ff */
[----:B------:R-:W-:Y:S01]  /*3110*/  UPRMT UR7, UR4, 0x654, UR8 ;  /* 0x0000065404077896 */ /* 0x000fe20008000008 */
[----:B--2---:R-:W-:-:S03]  /*3120*/  IMAD.SHL.U32 R4, R5, 0x20, RZ ;  /* 0x0000002005047824 */ /* 0x004fc600078e00ff */
[-C--:B------:R-:W-:Y:S02]  /*3130*/  SHF.L.U32 R3, R3, R5.reuse, RZ ;  /* 0x0000000503037219 */ /* 0x080fe400000006ff */
[----:B------:R-:W-:Y:S01]  /*3140*/  SHF.L.U32 R5, R2, R5, RZ ;  /* 0x0000000502057219 */ /* 0x000fe200000006ff */
[----:B------:R2:W-:Y:S04]  /*3150*/  STS [UR37+0x130], R4 ;  /* 0x00013004ff007988 */ /* 0x0005e80008000825 */
[----:B------:R2:W-:Y:S04]  /*3160*/  ATOMS.OR RZ, [UR6+0x14], R3 ;  /* 0x00001403ffff798c */ /* 0x0005e8000b000006 */
[----:B------:R2:W-:Y:S01]  /*3170*/  ATOMS.OR RZ, [UR6+0x18], R5 ;  /* 0x00001805ffff798c */ /* 0x0005e2000b000006 */
[----:B------:R-:W-:Y:S03]  /*3180*/  SYNCS.ARRIVE.TRANS64.RED.A1T0 RZ, [UR7], RZ ;  /* 0x000000ffffff79a7 */ /* 0x000fe60008100407 */
[----:B------:R2:W-:Y:S01]  /*3190*/  ATOMS.XOR RZ, [UR6+0x10], R2 ;  /* 0x00001002ffff798c */ /* 0x0005e2000b800006 */
[----:B------:R-:W-:Y:S05]  /*31a0*/  BRA `(.L_x_62) ;  /* 0x0000000000107947 */ /* 0x000fea0003800000 */
.L_x_55:
[----:B------:R-:W-:-:S05]  /*31b0*/  MOV R2, 0xffffffff ;  /* 0xffffffff00027802 */ /* 0x000fca0000000f00 */
[----:B------:R1:W-:Y:S02]  /*31c0*/  STS [UR37+0x130], R2 ;  /* 0x00013002ff007988 */ /* 0x0003e40008000825 */
[----:B-1----:R-:W-:Y:S02]  /*31d0*/  MOV R2, 0x31f0 ;  /* 0x000031f000027802 */ /* 0x002fe40000000f00 */
[----:B-----5:R-:W-:Y:S05]  /*31e0*/  CALL.REL.NOINC `($__internal_1_$__cuda_sm10x_tcgen05_guardrail_trap_phase_invalid_during_alloc) ;  /* 0x0000007000347944 */ /* 0x020fea0003c00000 */
.L_x_62:
[----:B------:R-:W-:Y:S05]  /*31f0*/  WARPSYNC.ALL ;  /* 0x0000000000007948 */ /* 0x000fea0003800000 */
[----:B------:R-:W3:Y:S01]  /*3200*/  S2UR UR8, SR_CgaCtaId ;  /* 0x00000000000879c3 */ /* 0x000ee20000008800 */
[----:B------:R-:W-:Y:S01]  /*3210*/  UMOV UR6, 0x400 ;  /* 0x0000040000067882 */ /* 0x000fe20000000000 */
[----:B------:R-:W-:-:S06]  /*3220*/  NOP ;  /* 0x0000000000007918 */ /* 0x000fcc0000000000 */
[----:B------:R-:W-:Y:S06]  /*3230*/  BAR.ARV 0x6, 0xa0 ;  /* 0x0182800000007b1d */ /* 0x000fec0000002000 */
[----:B------:R-:W-:Y:S01]  /*3240*/  LOP3.LUT R0, R0, 0xffff, RZ, 0xc0, !PT ;  /* 0x0000ffff00007812 */ /* 0x000fe200078ec0ff */
[----:B-1----:R-:W-:Y:S01]  /*3250*/  IMAD.MOV.U32 R9, RZ, RZ, 0x1 ;  /* 0x00000001ff097424 */ /* 0x002fe200078e00ff */
[----:B------:R-:W-:Y:S01]  /*3260*/  LOP3.LUT R8, R8, 0xffff, RZ, 0xc0, !PT ;  /* 0x0000ffff08087812 */ /* 0x000fe200078ec0ff */
[----:B------:R-:W-:Y:S01]  /*3270*/  UMOV UR22, URZ ;  /* 0x000000ff00167c82 */ /* 0x000fe20008000000 */
[----:B------:R-:W-:Y:S01]  /*3280*/  R2UR UR12, R0 ;  /* 0x00000000000c72ca */ /* 0x000fe200000e0000 */
[----:B------:R-:W-:Y:S01]  /*3290*/  UMOV UR21, URZ ;  /* 0x000000ff00157c82 */ /* 0x000fe20008000000 */
[----:B------:R-:W-:Y:S01]  /*32a0*/  R2UR UR13, R8 ;  /* 0x00000000080d72ca */ /* 0x000fe200000e0000 */
[----:B------:R-:W-:Y:S01]  /*32b0*/  IMAD.MOV.U32 R8, RZ, RZ, RZ ;  /* 0x000000ffff087224 */ /* 0x000fe200078e00ff */
[----:B------:R-:W-:Y:S01]  /*32c0*/  UMOV UR20, URZ ;  /* 0x000000ff00147c82 */ /* 0x000fe20008000000 */
[----:B------:R-:W-:-:S02]  /*32d0*/  UISETP.NE.AND UP2, UPT, UR5, URZ, UPT ;  /* 0x000000ff0500728c */ /* 0x000fc4000bf45270 */
[----:B---3--:R-:W-:Y:S01]  /*32e0*/  ULEA UR8, UR8, UR6, 0x18 ;  /* 0x0000000608087291 */ /* 0x008fe2000f8ec0ff */
[----:B------:R-:W1:Y:S03]  /*32f0*/  LDCU UR6, c[0x0][0x38c] ;  /* 0x00007180ff0677ac */ /* 0x000e660008000800 */
[----:B------:R-:W-:Y:S02]  /*3300*/  UIADD3 UR14, UPT, UPT, UR8, 0x8400, URZ ;  /* 0x00008400080e7890 */ /* 0x000fe4000fffe0ff */
[----:B------:R-:W-:-:S03]  /*3310*/  UIADD3 UR15, UPT, UPT, UR8, 0xb400, URZ ;  /* 0x0000b400080f7890 */ /* 0x000fc6000fffe0ff */
[----:B--2---:R-:W2:Y:S01]  /*3320*/  LDS R2, [UR8+0x130] ;  /* 0x00013008ff027984 */ /* 0x004ea20008000800 */
[----:B------:R-:W-:Y:S02]  /*3330*/  USHF.R.U32.HI UR14, URZ, 0x4, UR14 ;  /* 0x00000004ff0e7899 */ /* 0x000fe4000801160e */
[----:B------:R-:W-:Y:S02]  /*3340*/  USHF.R.U32.HI UR15, URZ, 0x4, UR15 ;  /* 0x00000004ff0f7899 */ /* 0x000fe4000801160f */
[----:B------:R-:W-:Y:S02]  /*3350*/  ULOP3.LUT UR14, UR14, 0x3fff, URZ, 0xc0, !UPT ;  /* 0x00003fff0e0e7892 */ /* 0x000fe4000f8ec0ff */
[----:B------:R-:W-:Y:S02]  /*3360*/  ULOP3.LUT UR15, UR15, 0x3fff, URZ, 0xc0, !UPT ;  /* 0x00003fff0f0f7892 */ /* 0x000fe4000f8ec0ff */
[----:B------:R-:W-:Y:S02]  /*3370*/  ULOP3.LUT UR14, UR14, 0x10000, URZ, 0xfc, !UPT ;  /* 0x000100000e0e7892 */ /* 0x000fe4000f8efcff */
[----:B-1----:R-:W-:-:S02]  /*3380*/  UIADD3 UR6, UPT, UPT, UR6, 0x1f, URZ ;  /* 0x0000001f06067890 */ /* 0x002fc4000fffe0ff */
[----:B------:R-:W-:Y:S02]  /*3390*/  ULOP3.LUT UR15, UR15, 0x10000, URZ, 0xfc, !UPT ;  /* 0x000100000f0f7892 */ /* 0x000fe4000f8efcff */
[----:B------:R-:W-:Y:S01]  /*33a0*/  USHF.R.S32.HI UR7, URZ, 0x1f, UR6 ;  /* 0x0000001fff077899 */ /* 0x000fe20008011406 */
[----:B------:R-:W-:Y:S01]  /*33b0*/  UMOV UR28, 0x0 ;  /* 0x00000000001c7882 */ /* 0x000fe20000000000 */
[----:B------:R-:W-:Y:S02]  /*33c0*/  UMOV UR29, 0x8400010 ;  /* 0x08400010001d7882 */ /* 0x000fe40000000000 */
[----:B------:R-:W-:Y:S01]  /*33d0*/  ULEA.HI UR7, UR7, UR6, URZ, 0x5 ;  /* 0x0000000607077291 */ /* 0x000fe2000f8f28ff */
[----:B------:R-:W-:Y:S01]  /*33e0*/  UMOV UR26, 0x0 ;  /* 0x00000000001a7882 */ /* 0x000fe20000000000 */
[----:B------:R-:W-:Y:S02]  /*33f0*/  UMOV UR27, 0x8400010 ;  /* 0x08400010001b7882 */ /* 0x000fe40000000000 */
[----:B------:R-:W-:-:S04]  /*3400*/  USHF.R.S32.HI UR7, URZ, 0x5, UR7 ;  /* 0x00000005ff077899 */ /* 0x000fc80008011407 */
[----:B------:R-:W-:-:S04]  /*3410*/  UISETP.LT.AND UP0, UPT, UR7, 0x1, UPT ;  /* 0x000000010700788c */ /* 0x000fc8000bf01270 */
[----:B------:R-:W-:Y:S01]  /*3420*/  USEL UR23, UR7, 0x1, !UP0 ;  /* 0x0000000107177887 */ /* 0x000fe2000c000000 */
[----:B--2---:R-:W-:Y:S02]  /*3430*/  R2UR UR24, R2 ;  /* 0x00000000021872ca */ /* 0x004fe400000e0000 */
[----:B------:R-:W-:-:S13]  /*3440*/  CS2R R2, SRZ ;  /* 0x0000000000027805 */ /* 0x000fda000001ff00 */
.L_x_73:
[C---:B------:R-:W-:Y:S02]  /*3450*/  LEA R0, R8.reuse, UR8, 0x3 ;  /* 0x0000000808007c11 */ /* 0x040fe4000f8e18ff */
[----:B------:R-:W-:Y:S02]  /*3460*/  SHF.L.U32 R4, R3, 0x1f, RZ ;  /* 0x0000001f03047819 */ /* 0x000fe400000006ff */
[----:B------:R-:W-:Y:S02]  /*3470*/  LEA R5, R8, UR8, 0x4 ;  /* 0x0000000808057c11 */ /* 0x000fe4000f8e20ff */
[----:B------:R-:W1:Y:S02]  /*3480*/  SYNCS.PHASECHK.TRANS64.TRYWAIT P0, [R0+URZ+0x80], R4 ;  /* 0x00008004000075a7 */ /* 0x000e6400080011ff */
[----:B-1-34-:R-:W-:Y:S05]  /*3490*/  @!P0 BRA `(.L_x_66) ;  /* 0x0000006400888947 */ /* 0x01afea0003800000 */
.L_x_164:
[----:B-1----:R-:W1:Y:S01]  /*34a0*/  LDS.128 R4, [R5+0x110] ;  /* 0x0001100005047984 */ /* 0x002e620000000c00 */
[----:B------:R-:W-:Y:S02]  /*34b0*/  VIADD R0, R0, 0x90 ;  /* 0x0000009000007836 */ /* 0x000fe40000000000 */
[----:B------:R-:W-:Y:S01]  /*34c0*/  VIADD R8, R8, 0x1 ;  /* 0x0000000108087836 */ /* 0x000fe20000000000 */
[----:B------:R-:W-:Y:S01]  /*34d0*/  @!PT LDS RZ, [RZ] ;  /* 0x00000000fffff984 */ /* 0x000fe20000000800 */
[----:B------:R-:W-:Y:S01]  /*34e0*/  @!PT LDS RZ, [RZ] ;  /* 0x00000000fffff984 */ /* 0x000fe20000000800 */
[----:B------:R-:W-:Y:S01]  /*34f0*/  @!PT LDS RZ, [RZ] ;  /* 0x00000000fffff984 */ /* 0x000fe20000000800 */
[----:B------:R-:W-:Y:S01]  /*3500*/  @!PT LDS RZ, [RZ] ;  /* 0x00000000fffff984 */ /* 0x000fe20000000800 */
[----:B------:R2:W-:Y:S06]  /*3510*/  MEMBAR.ALL.CTA ;  /* 0x0000000000007992 */ /* 0x0005ec0000008000 */
[----:B--2---:R-:W2:Y:S01]  /*3520*/  FENCE.VIEW.ASYNC.S ;  /* 0x00000000000073c6 */ /* 0x004ea20000000000 */
[----:B------:R-:W-:-:S04]  /*3530*/  PRMT R0, RZ, 0x654, R0 ;  /* 0x00000654ff007816 */ /* 0x000fc80000000000 */
[----:B--2---:R2:W-:Y:S01]  /*3540*/  SYNCS.ARRIVE.TRANS64.RED.A1T0 RZ, [R0+URZ], RZ ;  /* 0x000000ff00ff79a7 */ /* 0x0045e200081004ff */
[----:B-1----:R-:W-:Y:S01]  /*3550*/  LOP3.LUT P1, RZ, R6, 0x1, RZ, 0xc0, !PT ;  /* 0x0000000106ff7812 */ /* 0x002fe2000782c0ff */
[----:B--2---:R-:W-:-:S12]  /*3560*/  BRA.U UP2, `(.L_x_67) ;  /* 0x0000000102e07547 */ /* 0x004fd8000b800000 */
[----:B------:R-:W1:Y:S01]  /*3570*/  LDCU UR6, c[0x0][0x38c] ;  /* 0x00007180ff0677ac */ /* 0x000e620008000800 */
[----:B------:R-:W-:Y:S02]  /*3580*/  PLOP3.LUT P2, PT, PT, PT, PT, 0x80, 0x8 ;  /* 0x000000000008781c */ /* 0x000fe40003f4f070 */
[----:B------:R-:W-:Y:S01]  /*3590*/  SHF.L.U32 R4, R9, 0x1f, RZ ;  /* 0x0000001f09047819 */ /* 0x000fe200000006ff */
[----:B------:R-:W-:Y:S02]  /*35a0*/  ULEA UR10, UR22, UR8, 0x3 ;  /* 0x00000008160a7291 */ /* 0x000fe4000f8e18ff */
[----:B------:R-:W-:Y:S02]  /*35b0*/  ULEA UR11, UR22, UR24, 0x7 ;  /* 0x00000018160b7291 */ /* 0x000fe4000f8e38ff */
[----:B-1----:R-:W-:-:S06]  /*35c0*/  UISETP.GE.AND UP0, UPT, UR6, 0x1, UPT ;  /* 0x000000010600788c */ /* 0x002fcc000bf06270 */
[----:B------:R-:W-:-:S05]  /*35d0*/  PLOP3.LUT P0, PT, PT, PT, UP0, 0x80, 0x8 ;  /* 0x000000000008781c */ /* 0x000fca0003f0f008 */
[----:B------:R-:W-:-:S08]  /*35e0*/  @UP0 ULEA UR6, UR21, UR8, 0x3 ;  /* 0x0000000815060291 */ /* 0x000fd0000f8e18ff */
[----:B------:R-:W-:-:S04]  /*35f0*/  @P0 SHF.L.U32 R0, R2, 0x1f, RZ ;  /* 0x0000001f02000819 */ /* 0x000fc800000006ff */
[----:B------:R1:W2:Y:S01]  /*3600*/  @P0 SYNCS.PHASECHK.TRANS64.TRYWAIT P2, [UR6], R0 ;  /* 0x00000000ff0005a7 */ /* 0x0002a20008041106 */
[----:B------:R-:W3:Y:S02]  /*3610*/  SYNCS.PHASECHK.TRANS64.TRYWAIT P0, [UR10+0xc0], R4 ;  /* 0x0000c004ff0075a7 */ /* 0x000ee4000800110a */
[----:B-123--:R-:W-:Y:S05]  /*3620*/  @!P0 BRA `(.L_x_68) ;  /* 0x0000006400388947 */ /* 0x00efea0003800000 */
.L_x_166:
[----:B------:R-:W-:Y:S01]  /*3630*/  UMOV UR19, UR20 ;  /* 0x0000001400137c82 */ /* 0x000fe20008000000 */
[----:B------:R-:W-:Y:S05]  /*3640*/  BRA.U !UP0, `(.L_x_69) ;  /* 0x0000000108987547 */ /* 0x000fea000b800000 */
[----:B------:R-:W-:Y:S02]  /*3650*/  UIADD3 UR19, UPT, UPT, UR23, UR20, URZ ;  /* 0x0000001417137290 */ /* 0x000fe4000fffe0ff */
[----:B------:R-:W-:Y:S01]  /*3660*/  UPLOP3.LUT UP3, UPT, UPT, UPT, UPT, 0x40, 0x4 ;  /* 0x000000000004789c */ /* 0x000fe20003f6e870 */
[----:B------:R-:W-:Y:S01]  /*3670*/  UMOV UR18, UR7 ;  /* 0x0000000700127c82 */ /* 0x000fe20008000000 */
[----:B------:R-:W-:-:S09]  /*3680*/  UMOV UR17, UR21 ;  /* 0x0000001500117c82 */ /* 0x000fd20008000000 */
.L_x_72:
[----:B--2---:R-:W-:Y:S01]  /*3690*/  ULEA UR9, UR17, UR8, 0x3 ;  /* 0x0000000811097291 */ /* 0x004fe2000f8e18ff */
[----:B---3--:R-:W-:Y:S11]  /*36a0*/  @P2 BRA `(.L_x_70) ;  /* 0x00000000000c2947 */ /* 0x008ff60003800000 */
[----:B-1----:R-:W-:Y:S04]  /*36b0*/  SHF.L.U32 R4, R2, 0x1f, RZ ;  /* 0x0000001f02047819 */ /* 0x002fe800000006ff */
[----:B------:R-:W1:Y:S02]  /*36c0*/  SYNCS.PHASECHK.TRANS64.TRYWAIT P0, [UR9], R4 ;  /* 0x00000004ff0075a7 */ /* 0x000e640008001109 */
[----:B-1----:R-:W-:Y:S05]  /*36d0*/  @!P0 BRA `(.L_x_71) ;  /* 0x0000006400248947 */ /* 0x002fea0003800000 */
.L_x_70:
[----:B------:R-:W-:Y:S01]  /*36e0*/  UISETP.NE.AND UP0, UPT, UR18, 0x1, UPT ;  /* 0x000000011200788c */ /* 0x000fe2000bf05270 */
[----:B------:R-:W-:Y:S01]  /*36f0*/  PLOP3.LUT P2, PT, PT, PT, PT, 0x80, 0x8 ;  /* 0x000000000008781c */ /* 0x000fe20003f4f070 */
[----:B------:R-:W-:Y:S02]  /*3700*/  UIADD3 UR21, UPT, UPT, UR17, 0x1, URZ ;  /* 0x0000000111157890 */ /* 0x000fe4000fffe0ff */
[----:B------:R-:W-:Y:S02]  /*3710*/  ULEA UR30, UR17, UR15, 0x9 ;  /* 0x0000000f111e7291 */ /* 0x000fe4000f8e48ff */
[----:B------:R-:W-:Y:S01]  /*3720*/  UISETP.NE.AND UP1, UPT, UR21, 0x3, UPT ;  /* 0x000000031500788c */ /* 0x000fe2000bf25270 */
[----:B------:R-:W-:Y:S01]  /*3730*/  PLOP3.LUT P0, PT, PT, PT, UP0, 0x80, 0x8 ;  /* 0x000000000008781c */ /* 0x000fe20003f0f008 */
[----:B------:R-:W-:Y:S02]  /*3740*/  ULEA UR32, UR17, UR14, 0x8 ;  /* 0x0000000e11207291 */ /* 0x000fe4000f8e40ff */
[----:B------:R-:W-:Y:S02]  /*3750*/  USEL UR16, URZ, 0x1, UP1 ;  /* 0x00000001ff107887 */ /* 0x000fe40008800000 */
[----:B------:R-:W-:Y:S02]  /*3760*/  USEL UR21, UR21, URZ, UP1 ;  /* 0x000000ff15157287 */ /* 0x000fe40008800000 */
[----:B------:R-:W-:Y:S02]  /*3770*/  UIADD3 UR36, UPT, UPT, UR30, 0x2, URZ ;  /* 0x000000021e247890 */ /* 0x000fe4000fffe0ff */
[----:B------:R-:W-:Y:S01]  /*3780*/  @UP0 ULEA UR6, UR21, UR8, 0x3 ;  /* 0x0000000815060291 */ /* 0x000fe2000f8e18ff */
[----:B------:R-:W-:Y:S01]  /*3790*/  LOP3.LUT R2, R2, UR16, RZ, 0x3c, !PT ;  /* 0x0000001002027c12 */ /* 0x000fe2000f8e3cff */
[----:B------:R-:W-:Y:S02]  /*37a0*/  UIADD3 UR34, UPT, UPT, UR32, 0x2, URZ ;  /* 0x0000000220227890 */ /* 0x000fe4000fffe0ff */
[----:B------:R-:W-:Y:S01]  /*37b0*/  UIADD3 UR9, UPT, UPT, UR9, 0x18, URZ ;  /* 0x0000001809097890 */ /* 0x000fe2000fffe0ff */
[----:B-1----:R-:W-:Y:S01]  /*37c0*/  @P0 SHF.L.U32 R0, R2, 0x1f, RZ ;  /* 0x0000001f02000819 */ /* 0x002fe200000006ff */
[----:B------:R-:W-:Y:S01]  /*37d0*/  UMOV UR31, 0x80004020 ;  /* 0x80004020001f7882 */ /* 0x000fe20000000000 */
[----:B------:R-:W-:Y:S01]  /*37e0*/  UMOV UR33, 0x80004020 ;  /* 0x8000402000217882 */ /* 0x000fe20000000000 */
[----:B------:R-:W-:Y:S01]  /*37f0*/  UMOV UR37, 0x80004020 ;  /* 0x8000402000257882 */ /* 0x000fe20000000000 */
[----:B------:R2:W3:Y:S01]  /*3800*/  @P0 SYNCS.PHASECHK.TRANS64.TRYWAIT P2, [UR6], R0 ;  /* 0x00000000ff0005a7 */ /* 0x0004e20008041106 */
[----:B------:R-:W-:Y:S01]  /*3810*/  UIADD3 UR20, UPT, UPT, UR20, 0x1, URZ ;  /* 0x0000000114147890 */ /* 0x000fe2000fffe0ff */
[----:B------:R2:W-:Y:S01]  /*3820*/  UTCHMMA.2CTA gdesc[UR32], gdesc[UR30], tmem[UR11], tmem[UR28], idesc[UR29], UP3 ;  /* 0x00ff1c1e200075ea */ /* 0x0005e20009a0000b */
[----:B------:R-:W-:Y:S02]  /*3830*/  UIADD3 UR18, UPT, UPT, UR18, -0x1, URZ ;  /* 0xffffffff12127890 */ /* 0x000fe4000fffe0ff */
[----:B------:R-:W-:Y:S02]  /*3840*/  UISETP.NE.AND UP0, UPT, UR20, UR19, UPT ;  /* 0x000000131400728c */ /* 0x000fe4000bf05270 */
[----:B------:R-:W-:Y:S01]  /*3850*/  UPLOP3.LUT UP3, UPT, UPT, UPT, UPT, 0x80, 0x8 ;  /* 0x000000000008789c */ /* 0x000fe20003f6f070 */
[----:B------:R-:W-:Y:S01]  /*3860*/  UMOV UR35, 0x80004020 ;  /* 0x8000402000237882 */ /* 0x000fe20000000000 */
[----:B------:R-:W-:Y:S01]  /*3870*/  UMOV UR17, UR21 ;  /* 0x0000001500117c82 */ /* 0x000fe20008000000 */
[----:B------:R2:W-:Y:S01]  /*3880*/  UTCHMMA.2CTA gdesc[UR34], gdesc[UR36], tmem[UR11], tmem[UR26], idesc[UR27], UPT ;  /* 0x00ff1a24220075ea */ /* 0x0005e2000ba0000b */
[----:B------:R2:W-:Y:S03]  /*3890*/  UTCBAR.2CTA.MULTICAST [UR9], URZ, UR13 ;  /* 0x000000ff090073e9 */ /* 0x0005e6000820080d */
[----:B------:R-:W-:Y:S05]  /*38a0*/  BRA.U UP0, `(.L_x_72) ;  /* 0xfffffffd00787547 */ /* 0x000fea000b83ffff */
.L_x_69:
[----:B------:R-:W-:Y:S01]  /*38b0*/  UIADD3 UR10, UPT, UPT, UR10, 0xa0, URZ ;  /* 0x000000a00a0a7890 */ /* 0x000fe2000fffe0ff */
[----:B------:R-:W-:-:S08]  /*38c0*/  UMOV UR20, UR19 ;  /* 0x0000001300147c82 */ /* 0x000fd00008000000 */
[----:B------:R4:W-:Y:S01]  /*38d0*/  UTCBAR.2CTA.MULTICAST [UR10], URZ, UR12 ;  /* 0x000000ff0a0073e9 */ /* 0x0009e2000820080c */
[----:B------:R-:W-:Y:S02]  /*38e0*/  NOP ;  /* 0x0000000000007918 */ /* 0x000fe40000000000 */
.L_x_67:
[----:B------:R-:W-:Y:S01]  /*38f0*/  UIADD3 UR22, UPT, UPT, UR22, 0x1, URZ ;  /* 0x0000000116167890 */ /* 0x000fe2000fffe0ff */
[----:B------:R-:W-:-:S03]  /*3900*/  ISETP.NE.AND P0, PT, R8, 0x2, PT ;  /* 0x000000020800780c */ /* 0x000fc60003f05270 */
[----:B------:R-:W-:Y:S01]  /*3910*/  UISETP.NE.AND UP0, UPT, UR22, 0x4, UPT ;  /* 0x000000041600788c */ /* 0x000fe2000bf05270 */
[----:B-12---:R-:W-:Y:S02]  /*3920*/  SEL R0, RZ, 0x1, P0 ;  /* 0x00000001ff007807 */ /* 0x006fe40000000000 */
[----:B------:R-:W-:Y:S01]  /*3930*/  SEL R8, R8, RZ, P0 ;  /* 0x000000ff08087207 */ /* 0x000fe20000000000 */
[----:B------:R-:W-:Y:S01]  /*3940*/  USEL UR6, URZ, 0x1, UP0 ;  /* 0x00000001ff067887 */ /* 0x000fe20008000000 */
[----:B------:R-:W-:Y:S01]  /*3950*/  LOP3.LUT R3, R3, R0, RZ, 0x3c, !PT ;  /* 0x0000000003037212 */ /* 0x000fe200078e3cff */
[----:B------:R-:W-:-:S04]  /*3960*/  USEL UR22, UR22, URZ, UP0 ;  /* 0x000000ff16167287 */ /* 0x000fc80008000000 */
[----:B------:R-:W-:Y:S01]  /*3970*/  LOP3.LUT R9, R9, UR6, RZ, 0x3c, !PT ;  /* 0x0000000609097c12 */ /* 0x000fe2000f8e3cff */
[----:B------:R-:W-:Y:S07]  /*3980*/  @P1 BRA `(.L_x_73) ;  /* 0xfffffff800b01947 */ /* 0x000fee000383ffff */
[----:B------:R-:W1:Y:S01]  /*3990*/  S2UR UR6, SR_CgaCtaId ;  /* 0x00000000000679c3 */ /* 0x000e620000008800 */
[----:B------:R-:W-:Y:S01]  /*39a0*/  ELECT P0, URZ, PT ;  /* 0x0000000000ff782f */ /* 0x000fe20003800000 */
[----:B------:R-:W-:Y:S01]  /*39b0*/  HFMA2 R0, -RZ, RZ, 0, 5.9604644775390625e-08 ;  /* 0x00000001ff007431 */ /* 0x000fe200000001ff */
[----:B------:R-:W-:-:S05]  /*39c0*/  UMOV UR7, 0x40 ;  /* 0x0000004000077882 */ /* 0x000fca0000000000 */
[----:B------:R-:W-:Y:S01]  /*39d0*/  UVIRTCOUNT.DEALLOC.SMPOOL 0x80 ;  /* 0x000000800000784c */ /* 0x000fe20000000000 */
[----:B------:R-:W-:Y:S02]  /*39e0*/  UISETP.NE.AND UP0, UPT, UR5, URZ, UPT ;  /* 0x000000ff0500728c */ /* 0x000fe4000bf05270 */
[----:B-1----:R-:W-:-:S09]  /*39f0*/  ULEA UR6, UR6, UR7, 0x18 ;  /* 0x0000000706067291 */ /* 0x002fd2000f8ec0ff */
[----:B------:R1:W-:Y:S01]  /*3a00*/  @P0 STS.U8 [UR6+0x1c], R0 ;  /* 0x00001c00ff000988 */ /* 0x0003e20008000006 */
[----:B------:R-:W-:Y:S05]  /*3a10*/  BRA.U UP0, `(.L_x_74) ;  /* 0x0000000100a07547 */ /* 0x000fea000b800000 */
[----:B------:R-:W-:Y:S01]  /*3a20*/  UIADD3 UR5, UPT, UPT, UR8, 0xc0, URZ ;  /* 0x000000c008057890 */ /* 0x000fe2000fffe0ff */
[----:B------:R-:W-:-:S03]  /*3a30*/  SHF.L.U32 R2, R9, 0x1f, RZ ;  /* 0x0000001f09027819 */ /* 0x000fc600000006ff */
[----:B------:R-:W-:-:S09]  /*3a40*/  ULEA UR7, UR22, UR5, 0x3 ;  /* 0x0000000516077291 */ /* 0x000fd2000f8e18ff */
[----:B------:R-:W2:Y:S02]  /*3a50*/  SYNCS.PHASECHK.TRANS64.TRYWAIT P0, [UR7], R2 ;  /* 0x00000002ff0075a7 */ /* 0x000ea40008001107 */
[----:B--2---:R-:W-:Y:S05]  /*3a60*/  @!P0 BRA `(.L_x_75) ;  /* 0x0000006000588947 */ /* 0x004fea0003800000 */
.L_x_169:
[----:B------:R-:W-:-:S04]  /*3a70*/  UIADD3 UR9, UPT, UPT, UR22, 0x1, URZ ;  /* 0x0000000116097890 */ /* 0x000fc8000fffe0ff */
[----:B------:R-:W-:-:S04]  /*3a80*/  UISETP.NE.AND UP1, UPT, UR9, 0x4, UPT ;  /* 0x000000040900788c */ /* 0x000fc8000bf25270 */
[----:B----4-:R-:W-:Y:S02]  /*3a90*/  USEL UR10, URZ, 0x1, UP1 ;  /* 0x00000001ff0a7887 */ /* 0x010fe40008800000 */
[----:B------:R-:W-:-:S04]  /*3aa0*/  USEL UR9, UR9, URZ, UP1 ;  /* 0x000000ff09097287 */ /* 0x000fc80008800000 */
[----:B------:R-:W-:Y:S01]  /*3ab0*/  ULEA UR7, UR9, UR5, 0x3 ;  /* 0x0000000509077291 */ /* 0x000fe2000f8e18ff */
[----:B-1----:R-:W-:-:S04]  /*3ac0*/  LOP3.LUT R2, R9, UR10, RZ, 0x3c, !PT ;  /* 0x0000000a09027c12 */ /* 0x002fc8000f8e3cff */
[----:B------:R-:W-:-:S04]  /*3ad0*/  SHF.L.U32 R3, R2, 0x1f, RZ ;  /* 0x0000001f02037819 */ /* 0x000fc800000006ff */
[----:B------:R-:W1:Y:S02]  /*3ae0*/  SYNCS.PHASECHK.TRANS64.TRYWAIT P0, [UR7], R3 ;  /* 0x00000003ff0075a7 */ /* 0x000e640008001107 */
[----:B-1----:R-:W-:Y:S05]  /*3af0*/  @!P0 BRA `(.L_x_76) ;  /* 0x00000060004c8947 */ /* 0x002fea0003800000 */
.L_x_171:
        /* <DEDUP_REMOVED lines=9> */
.L_x_173:
[----:B------:R-:W-:-:S04]  /*3b90*/  UIADD3 UR9, UPT, UPT, UR9, 0x1, URZ ;  /* 0x0000000109097890 */ /* 0x000fc8000fffe0ff */
[----:B------:R-:W-:-:S04]  /*3ba0*/  UISETP.NE.AND UP1, UPT, UR9, 0x4, UPT ;  /* 0x000000040900788c */ /* 0x000fc8000bf25270 */
[----:B------:R-:W-:Y:S02]  /*3bb0*/  USEL UR7, URZ, 0x1, UP1 ;  /* 0x00000001ff077887 */ /* 0x000fe40008800000 */
[----:B------:R-:W-:-:S04]  /*3bc0*/  USEL UR9, UR9, URZ, UP1 ;  /* 0x000000ff09097287 */ /* 0x000fc80008800000 */
[----:B------:R-:W-:Y:S01]  /*3bd0*/  ULEA UR9, UR9, UR5, 0x3 ;  /* 0x0000000509097291 */ /* 0x000fe2000f8e18ff */
[----:B------:R-:W-:-:S04]  /*3be0*/  LOP3.LUT R2, R2, UR7, RZ, 0x3c, !PT ;  /* 0x0000000702027c12 */ /* 0x000fc8000f8e3cff */
[----:B------:R-:W-:Y:S01]  /*3bf0*/  SHF.L.U32 R2, R2, 0x1f, RZ ;  /* 0x0000001f02027819 */ /* 0x000fe200000006ff */
[----:B-1----:R-:W-:-:S04]  /*3c00*/  IMAD.U32 R0, RZ, RZ, UR9 ;  /* 0x00000009ff007e24 */ /* 0x002fc8000f8e00ff */
[----:B------:R1:W2:Y:S03]  /*3c10*/  SYNCS.PHASECHK.TRANS64.TRYWAIT P0, [R0+URZ], R2 ;  /* 0x00000002000075a7 */ /* 0x0002a600080011ff */
[----:B--2---:R-:W-:Y:S05]  /*3c20*/  @!P0 NANOSLEEP.SYNCS 0x989680 ;  /* 0x009896800000895d */ /* 0x004fea0003900000 */
[----:B------:R-:W2:Y:S02]  /*3c30*/  @!P0 SYNCS.PHASECHK.TRANS64 P0, [R0+URZ], R2 ;  /* 0x00000002000085a7 */ /* 0x000ea400080010ff */
[----:B--2---:R-:W-:Y:S05]  /*3c40*/  @P0 BRA `(.L_x_78) ;  /* 0x0000000000200947 */ /* 0x004fea0003800000 */
.L_x_79:
[----:B--2---:R2:W4:Y:S02]  /*3c50*/  SYNCS.PHASECHK.TRANS64.TRYWAIT P0, [R0+URZ], R2 ;  /* 0x00000002000075a7 */ /* 0x00452400080011ff */
[----:B----4-:R-:W-:Y:S05]  /*3c60*/  @!P0 NANOSLEEP.SYNCS 0x989680 ;  /* 0x009896800000895d */ /* 0x010fea0003900000 */
[----:B------:R-:W4:Y:S02]  /*3c70*/  @!P0 SYNCS.PHASECHK.TRANS64 P0, [R0+URZ], R2 ;  /* 0x00000002000085a7 */ /* 0x000f2400080010ff */
[----:B----4-:R-:W-:Y:S05]  /*3c80*/  @!P0 BRA `(.L_x_79) ;  /* 0xfffffffc00f08947 */ /* 0x010fea000383ffff */
[----:B------:R-:W-:Y:S05]  /*3c90*/  BRA `(.L_x_78) ;  /* 0x00000000000c7947 */ /* 0x000fea0003800000 */
.L_x_74:
[----:B------:R-:W-:-:S04]  /*3ca0*/  UIADD3 UR5, UPT, UPT, UR8, 0x100, URZ ;  /* 0x0000010008057890 */ /* 0x000fc8000fffe0ff */
[----:B------:R-:W-:-:S09]  /*3cb0*/  UPRMT UR5, UR4, 0x654, UR5 ;  /* 0x0000065404057896 */ /* 0x000fd20008000005 */
[----:B------:R-:W-:Y:S03]  /*3cc0*/  SYNCS.ARRIVE.TRANS64.RED.A1T0 RZ, [UR5], RZ ;  /* 0x000000ffffff79a7 */ /* 0x000fe60008100405 */
.L_x_78:
[----:B-12---:R-:W-:Y:S01]  /*3cd0*/  SHF.L.U32 R2, RZ, 0x1f, RZ ;  /* 0x0000001fff027819 */ /* 0x006fe200000006ff */
[----:B------:R-:W-:Y:S01]  /*3ce0*/  UIADD3 UR5, UPT, UPT, UR8, 0x100, URZ ;  /* 0x0000010008057890 */ /* 0x000fe2000fffe0ff */
[----:B------:R-:W-:Y:S02]  /*3cf0*/  PLOP3.LUT P0, PT, PT, PT, UP0, 0x80, 0x8 ;  /* 0x000000000008781c */ /* 0x000fe40003f0f008 */
[----:B------:R-:W1:Y:S02]  /*3d00*/  SYNCS.PHASECHK.TRANS64.TRYWAIT P1, [UR8+0x100], R2 ;  /* 0x00010002ff0075a7 */ /* 0x000e640008021108 */
[----:B-1----:R-:W-:Y:S09]  /*3d10*/  @!P1 BRA `(.L_x_80) ;  /* 0x0000005c00f49947 */ /* 0x002ff20003800000 */
.L_x_175:
[----:B------:R-:W-:Y:S01]  /*3d20*/  @!UP0 UPRMT UR5, UR4, 0x654, UR5 ;  /* 0x0000065404058896 */ /* 0x000fe20008000005 */
[----:B------:R-:W-:Y:S02]  /*3d30*/  UMOV UR8, 0xffff ;  /* 0x0000ffff00087882 */ /* 0x000fe40000000000 */
[----:B------:R-:W-:-:S06]  /*3d40*/  UMOV UR4, 0x1 ;  /* 0x0000000100047882 */ /* 0x000fcc0000000000 */
[----:B------:R-:W-:Y:S01]  /*3d50*/  @!P0 SYNCS.ARRIVE.TRANS64.RED.A1T0 RZ, [UR5], RZ ;  /* 0x000000ffffff89a7 */ /* 0x000fe20008100405 */
[----:B------:R-:W-:Y:S01]  /*3d60*/  NOP ;  /* 0x0000000000007918 */ /* 0x000fe20000000000 */
[----:B-1----:R-:W1:Y:S01]  /*3d70*/  LDS R0, [UR6+0x14] ;  /* 0x00001406ff007984 */ /* 0x002e620008000800 */
[----:B------:R-:W-:-:S04]  /*3d80*/  ULOP3.LUT UR5, UR24, 0xffff, URZ, 0xc0, !UPT ;  /* 0x0000ffff18057892 */ /* 0x000fc8000f8ec0ff */
[----:B------:R-:W-:-:S04]  /*3d90*/  USHF.R.U32.HI UR5, URZ, 0x5, UR5 ;  /* 0x00000005ff057899 */ /* 0x000fc80008011605 */
[----:B------:R-:W-:Y:S02]  /*3da0*/  USHF.L.U32 UR8, UR8, UR5, URZ ;  /* 0x0000000508087299 */ /* 0x000fe400080006ff */
[----:B------:R-:W-:-:S04]  /*3db0*/  USHF.L.U32 UR4, UR4, UR5, URZ ;  /* 0x0000000504047299 */ /* 0x000fc800080006ff */
[----:B-1----:R-:W-:-:S04]  /*3dc0*/  LOP3.LUT R0, R0, UR8, RZ, 0xc0, !PT ;  /* 0x0000000800007c12 */ /* 0x002fc8000f8ec0ff */
[----:B------:R-:W-:-:S13]  /*3dd0*/  ISETP.NE.AND P0, PT, R0, UR8, PT ;  /* 0x0000000800007c0c */ /* 0x000fda000bf05270 */
[----:B------:R-:W-:Y:S05]  /*3de0*/  @P0 BRA `(.L_x_81) ;  /* 0x0000000000580947 */ /* 0x000fea0003800000 */
[----:B------:R-:W1:Y:S02]  /*3df0*/  LDS R0, [UR6+0x18] ;  /* 0x00001806ff007984 */ /* 0x000e640008000800 */
[----:B-1----:R-:W-:-:S04]  /*3e00*/  LOP3.LUT R0, R0, UR4, RZ, 0xc0, !PT ;  /* 0x0000000400007c12 */ /* 0x002fc8000f8ec0ff */
[----:B------:R-:W-:-:S13]  /*3e10*/  ISETP.NE.AND P0, PT, R0, UR4, PT ;  /* 0x0000000400007c0c */ /* 0x000fda000bf05270 */
[----:B------:R-:W-:Y:S05]  /*3e20*/  @P0 BRA `(.L_x_82) ;  /* 0x00000000003c0947 */ /* 0x000fea0003800000 */
[----:B------:R-:W1:Y:S01]  /*3e30*/  S2R R2, SR_LANEID ;  /* 0x0000000000027919 */ /* 0x000e620000000000 */
[----:B------:R-:W-:Y:S01]  /*3e40*/  ULOP3.LUT UR8, URZ, UR8, URZ, 0x33, !UPT ;  /* 0x00000008ff087292 */ /* 0x000fe2000f8e33ff */
[----:B------:R-:W-:Y:S02]  /*3e50*/  VOTEU.ANY UR7, UPT, PT ;  /* 0x0000000000077886 */ /* 0x000fe400038e0100 */
[----:B------:R-:W-:-:S03]  /*3e60*/  UFLO.U32 UR7, UR7 ;  /* 0x00000007000772bd */ /* 0x000fc600080e0000 */
[----:B------:R-:W-:-:S04]  /*3e70*/  IMAD.U32 R0, RZ, RZ, UR8 ;  /* 0x00000008ff007e24 */ /* 0x000fc8000f8e00ff */
[----:B------:R2:W3:Y:S02]  /*3e80*/  REDUX UR5, R0 ;  /* 0x00000000000573c4 */ /* 0x0004e40000000000 */
[----:B------:R1:W-:Y:S02]  /*3e90*/  UTCATOMSWS.AND URZ, UR8 ;  /* 0x0000000800ff79e3 */ /* 0x0003e40008000000 */
[----:B-1----:R-:W-:Y:S02]  /*3ea0*/  ISETP.EQ.U32.AND P0, PT, R2, UR7, PT ;  /* 0x0000000702007c0c */ /* 0x002fe4000bf02070 */
[----:B--2---:R-:W-:Y:S02]  /*3eb0*/  LOP3.LUT R0, RZ, UR4, RZ, 0x33, !PT ;  /* 0x00000004ff007c12 */ /* 0x004fe4000f8e33ff */
[----:B---3--:R-:W-:Y:S02]  /*3ec0*/  MOV R2, UR5 ;  /* 0x0000000500027c02 */ /* 0x008fe40008000f00 */
[----:B------:R-:W1:Y:S07]  /*3ed0*/  REDUX UR4, R0 ;  /* 0x00000000000473c4 */ /* 0x000e6e0000000000 */
[----:B------:R2:W-:Y:S01]  /*3ee0*/  @P0 ATOMS.AND RZ, [UR6+0x14], R2 ;  /* 0x00001402ffff098c */ /* 0x0005e2000a800006 */
[----:B-1----:R-:W-:-:S05]  /*3ef0*/  IMAD.U32 R0, RZ, RZ, UR4 ;  /* 0x00000004ff007e24 */ /* 0x002fca000f8e00ff */
[----:B------:R2:W-:Y:S01]  /*3f00*/  @P0 ATOMS.AND RZ, [UR6+0x18], R0 ;  /* 0x00001800ffff098c */ /* 0x0005e2000a800006 */
[----:B------:R-:W-:Y:S05]  /*3f10*/  BRA `(.L_x_83) ;  /* 0x0000000000147947 */ /* 0x000fea0003800000 */
.L_x_82:
[----:B------:R-:W-:Y:S02]  /*3f20*/  MOV R2, 0x3f40 ;  /* 0x00003f4000027802 */ /* 0x000fe40000000f00 */
[----:B---345:R-:W-:Y:S05]  /*3f30*/  CALL.REL.NOINC `($__internal_0_$__cuda_sm10x_tcgen05_guardrail_trap_col_being_dealloced_not_returned_by_alloc) ;  /* 0x0000006000d47944 */ /* 0x038fea0003c00000 */
[----:B------:R-:W-:Y:S05]  /*3f40*/  BRA `(.L_x_83) ;  /* 0x0000000000087947 */ /* 0x000fea0003800000 */
.L_x_81:
[----:B------:R-:W-:Y:S02]  /*3f50*/  MOV R2, 0x3f70 ;  /* 0x00003f7000027802 */ /* 0x000fe40000000f00 */
[----:B---345:R-:W-:Y:S05]  /*3f60*/  CALL.REL.NOINC `($__internal_2_$__cuda_sm10x_tcgen05_guardrail_trap_unallocated_columns_being_dealloced) ;  /* 0x0000006000e07944 */ /* 0x038fea0003c00000 */
.L_x_83:
[----:B------:R-:W-:Y:S01]  /*3f70*/  NOP ;  /* 0x0000000000007918 */ /* 0x000fe20000000000 */
[----:B----4-:R-:W-:Y:S05]  /*3f80*/  EXIT ;  /* 0x000000000000794d */ /* 0x010fea0003800000 */
.L_x_54:
[----:B------:R-:W-:-:S09]  /*3f90*/  UISETP.NE.OR UP5, UPT, UR10, 0x3, !UP5 ;  /* 0x000000030a00788c */ /* 0x000fd2000efa5670 */
[----:B------:R-:W-:Y:S05]  /*3fa0*/  BRA.U UP5, `(.L_x_84) ;  /* 0x0000001105747547 */ /* 0x000fea000b800000 */
[----:B------:R-:W1:Y:S01]  /*3fb0*/  LDC R0, c[0x0][0xb30] ;  /* 0x0002cc00ff007b82 */ /* 0x000e620000000800 */
[----:B------:R-:W2:Y:S01]  /*3fc0*/  LDCU.64 UR8, c[0x0][0x888] ;  /* 0x00011100ff0877ac */ /* 0x000ea20008000a00 */
[----:B------:R-:W-:Y:S02]  /*3fd0*/  HFMA2 R27, -RZ, RZ, 0, 0 ;  /* 0x00000000ff1b7431 */ /* 0x000fe400000001ff */
[----:B------:R-:W-:Y:S01]  /*3fe0*/  IMAD.MOV.U32 R29, RZ, RZ, 0x1 ;  /* 0x00000001ff1d7424 */ /* 0x000fe200078e00ff */
[----:B------:R-:W-:Y:S01]  /*3ff0*/  MOV R25, 0x2000 ;  /* 0x0000200000197802 */ /* 0x000fe20000000f00 */
[----:B------:R-:W3:Y:S01]  /*4000*/  LDCU.64 UR4, c[0x0][0x890] ;  /* 0x00011200ff0477ac */ /* 0x000ee20008000a00 */
[----:B------:R-:W-:Y:S01]  /*4010*/  IMAD.MOV.U32 R28, RZ, RZ, RZ ;  /* 0x000000ffff1c7224 */ /* 0x000fe200078e00ff */
[----:B------:R-:W4:Y:S01]  /*4020*/  LDC R24, c[0x0][0x370] ;  /* 0x0000dc00ff187b82 */ /* 0x000f220000000800 */
[----:B------:R-:W-:Y:S01]  /*4030*/  UMOV UR7, 0x400 ;  /* 0x0000040000077882 */ /* 0x000fe20000000000 */
[----:B------:R-:W-:-:S02]  /*4040*/  UPLOP3.LUT UP1, UPT, UPT, UPT, UPT, 0x40, 0x4 ;  /* 0x000000000004789c */ /* 0x000fc40003f2e870 */
[----:B------:R-:W-:-:S04]  /*4050*/  ULEA UR7, UR37, UR7, 0x18 ;  /* 0x0000000725077291 */ /* 0x000fc8000f8ec0ff */
[----:B------:R-:W4:Y:S01]  /*4060*/  LDC R3, c[0x0][0xb0c] ;  /* 0x0002c300ff037b82 */ /* 0x000f220000000800 */
[----:B------:R-:W-:Y:S02]  /*4070*/  UIADD3 UR13, UPT, UPT, UR7, 0x48, URZ ;  /* 0x00000048070d7890 */ /* 0x000fe4000fffe0ff */
[----:B--2---:R-:W-:Y:S02]  /*4080*/  UISETP.NE.U32.AND UP3, UPT, UR8, URZ, UPT ;  /* 0x000000ff0800728c */ /* 0x004fe4000bf65070 */
[----:B------:R-:W-:Y:S02]  /*4090*/  UIADD3 UR41, UPT, UPT, UR7, 0x30, URZ ;  /* 0x0000003007297890 */ /* 0x000fe4000fffe0ff */
[----:B---3--:R-:W-:Y:S01]  /*40a0*/  UISETP.NE.U32.AND UP4, UPT, UR4, URZ, UPT ;  /* 0x000000ff0400728c */ /* 0x008fe2000bf85070 */
[----:B------:R-:W2:Y:S01]  /*40b0*/  LDC R18, c[0x0][0xb20] ;  /* 0x0002c800ff127b82 */ /* 0x000ea20000000800 */
[----:B-1----:R-:W-:Y:S01]  /*40c0*/  ISETP.NE.AND P1, PT, R0, 0x1, PT ;  /* 0x000000010000780c */ /* 0x002fe20003f25270 */
[----:B------:R-:W-:-:S02]  /*40d0*/  UISETP.NE.AND.EX UP3, UPT, UR9, URZ, UPT, UP3 ;  /* 0x000000ff0900728c */ /* 0x000fc4000bf65330 */
[----:B------:R-:W-:Y:S02]  /*40e0*/  UIADD3 UR33, UPT, UPT, UR7, 0x38, URZ ;  /* 0x0000003807217890 */ /* 0x000fe4000fffe0ff */
[----:B------:R-:W-:Y:S02]  /*40f0*/  UIADD3 UR25, UPT, UPT, UR7, 0x40, URZ ;  /* 0x0000004007197890 */ /* 0x000fe4000fffe0ff */
[----:B------:R-:W1:Y:S01]  /*4100*/  LDC.64 R30, c[0x0][0x348] ;  /* 0x0000d200ff1e7b82 */ /* 0x000e620000000a00 */
[----:B------:R-:W-:Y:S02]  /*4110*/  UPRMT UR13, UR37, 0x654, UR13 ;  /* 0x00000654250d7896 */ /* 0x000fe4000800000d */
[----:B------:R-:W-:-:S05]  /*4120*/  UISETP.NE.AND.EX UP4, UPT, UR5, URZ, UPT, UP4 ;  /* 0x000000ff0500728c */ /* 0x000fca000bf85340 */
[----:B------:R-:W3:Y:S08]  /*4130*/  LDC.64 R16, c[0x0][0xb10] ;  /* 0x0002c400ff107b82 */ /* 0x000ef00000000a00 */
[----:B------:R-:W1:Y:S08]  /*4140*/  LDC.64 R6, c[0x0][0xb18] ;  /* 0x0002c600ff067b82 */ /* 0x000e700000000a00 */
[----:B------:R-:W1:Y:S08]  /*4150*/  LDC.64 R4, c[0x0][0xb28] ;  /* 0x0002ca00ff047b82 */ /* 0x000e700000000a00 */
[----:B--2-4-:R-:W1:Y:S02]  /*4160*/  LDC R19, c[0x0][0x374] ;  /* 0x0000dd00ff137b82 */ /* 0x014e640000000800 */
.L_x_95:
[C---:B------:R-:W-:Y:S02]  /*4170*/  LEA R0, R28.reuse, UR7, 0x3 ;  /* 0x000000071c007c11 */ /* 0x040fe4000f8e18ff */
[----:B------:R-:W-:Y:S02]  /*4180*/  SHF.L.U32 R2, R27, 0x1f, RZ ;  /* 0x0000001f1b027819 */ /* 0x000fe400000006ff */
[----:B------:R-:W-:Y:S02]  /*4190*/  LEA R20, R28, UR7, 0x4 ;  /* 0x000000071c147c11 */ /* 0x000fe4000f8e20ff */
[----:B--2---:R-:W2:Y:S02]  /*41a0*/  SYNCS.PHASECHK.TRANS64.TRYWAIT P0, [R0+URZ+0x80], R2 ;  /* 0x00008002000075a7 */ /* 0x004ea400080011ff */
[----:B--2---:R-:W-:Y:S05]  /*41b0*/  @!P0 BRA `(.L_x_85) ;  /* 0x0000005800e48947 */ /* 0x004fea0003800000 */
.L_x_176:
[----:B------:R-:W-:Y:S01]  /*41c0*/  ISETP.GE.AND P0, PT, R40, 0x1, PT ;  /* 0x000000012800780c */ /* 0x000fe20003f06270 */
[----:B------:R-:W4:Y:S01]  /*41d0*/  LDS.128 R20, [R20+0x110] ;  /* 0x0001100014147984 */ /* 0x000f220000000c00 */
[----:B--2---:R-:W-:Y:S01]  /*41e0*/  VIADD R0, R0, 0x90 ;  /* 0x0000009000007836 */ /* 0x004fe20000000000 */
[----:B------:R-:W-:Y:S01]  /*41f0*/  @!PT LDS RZ, [RZ] ;  /* 0x00000000fffff984 */ /* 0x000fe20000000800 */
[----:B------:R-:W-:Y:S01]  /*4200*/  @!PT LDS RZ, [RZ] ;  /* 0x00000000fffff984 */ /* 0x000fe20000000800 */
[----:B------:R-:W-:Y:S01]  /*4210*/  @!PT LDS RZ, [RZ] ;  /* 0x00000000fffff984 */ /* 0x000fe20000000800 */
[----:B------:R-:W-:Y:S01]  /*4220*/  @!PT LDS RZ, [RZ] ;  /* 0x00000000fffff984 */ /* 0x000fe20000000800 */
[----:B------:R2:W-:Y:S06]  /*4230*/  MEMBAR.ALL.CTA ;  /* 0x0000000000007992 */ /* 0x0005ec0000008000 */
[----:B--2---:R-:W2:Y:S01]  /*4240*/  FENCE.VIEW.ASYNC.S ;  /* 0x00000000000073c6 */ /* 0x004ea20000000000 */
[----:B------:R-:W-:Y:S04]  /*4250*/  PRMT R0, RZ, 0x654, R0 ;  /* 0x00000654ff007816 */ /* 0x000fe80000000000 */
[----:B--2---:R2:W-:Y:S01]  /*4260*/  SYNCS.ARRIVE.TRANS64.RED.A1T0 RZ, [R0+URZ], RZ ;  /* 0x000000ff00ff79a7 */ /* 0x0045e200081004ff */
[----:B----4-:R-:W-:Y:S11]  /*4270*/  LOP3.LUT P3, RZ, R22, 0x1, RZ, 0xc0, !PT ;  /* 0x0000000116ff7812 */ /* 0x010ff6000786c0ff */
[----:B------:R-:W-:Y:S02]  /*4280*/  @!UPT UIADD3 URZ, UPT, UPT, URZ, URZ, URZ ;  /* 0x000000fffffff290 */ /* 0x000fe4000fffe0ff */
[----:B------:R-:W-:Y:S02]  /*4290*/  @P3 MOV R11, R20 ;  /* 0x00000014000b3202 */ /* 0x000fe40000000f00 */
[----:B------:R-:W-:Y:S01]  /*42a0*/  @P3 LOP3.LUT R10, R21, 0xffff, RZ, 0xc0, !PT ;  /* 0x0000ffff150a3812 */ /* 0x000fe200078ec0ff */
[----:B--2---:R-:W-:Y:S06]  /*42b0*/  @!P0 BRA `(.L_x_86) ;  /* 0x0000000000a48947 */ /* 0x004fec0003800000 */
[-C--:B-1----:R-:W-:Y:S01]  /*42c0*/  IMAD.HI.U32 R0, R19, R7.reuse, RZ ;  /* 0x0000000713007227 */ /* 0x082fe200078e00ff */
[----:B------:R-:W-:Y:S02]  /*42d0*/  ISETP.NE.AND P0, PT, R6, 0x1, PT ;  /* 0x000000010600780c */ /* 0x000fe40003f05270 */
[----:B------:R-:W-:Y:S01]  /*42e0*/  ISETP.NE.AND P2, PT, R40, 0x1, PT ;  /* 0x000000012800780c */ /* 0x000fe20003f45270 */
[----:B---3--:R-:W-:Y:S01]  /*42f0*/  IMAD.HI.U32 R9, R24, R16, RZ ;  /* 0x0000001018097227 */ /* 0x008fe200078e00ff */
[----:B------:R-:W-:Y:S02]  /*4300*/  SHF.R.U32.HI R0, RZ, R18, R0 ;  /* 0x00000012ff007219 */ /* 0x000fe40000011600 */
[----:B------:R-:W-:Y:S01]  /*4310*/  ISETP.NE.AND P4, PT, R3, 0x1, PT ;  /* 0x000000010300780c */ /* 0x000fe20003f85270 */
[----:B------:R-:W-:Y:S01]  /*4320*/  IMAD.HI.U32 R13, R10, R7, RZ ;  /* 0x000000070a0d7227 */ /* 0x000fe200078e00ff */
[----:B------:R-:W-:Y:S02]  /*4330*/  SHF.R.U32.HI R9, RZ, R17, R9 ;  /* 0x00000011ff097219 */ /* 0x000fe40000011609 */
[----:B------:R-:W-:Y:S01]  /*4340*/  SEL R0, R19, R0, !P0 ;  /* 0x0000000013007207 */ /* 0x000fe20004000000 */
[----:B------:R-:W-:Y:S01]  /*4350*/  IMAD.HI.U32 R12, R11, R16, RZ ;  /* 0x000000100b0c7227 */ /* 0x000fe200078e00ff */
[----:B------:R-:W-:Y:S03]  /*4360*/  SEL R9, R24, R9, !P4 ;  /* 0x0000000918097207 */ /* 0x000fe60006000000 */
[-C--:B------:R-:W-:Y:S01]  /*4370*/  IMAD.HI.U32 R8, R0, R4.reuse, RZ ;  /* 0x0000000400087227 */ /* 0x080fe200078e00ff */
[----:B------:R-:W-:Y:S03]  /*4380*/  SHF.R.U32.HI R12, RZ, R17, R12 ;  /* 0x00000011ff0c7219 */ /* 0x000fe6000001160c */
[----:B------:R-:W-:Y:S01]  /*4390*/  IMAD.HI.U32 R2, R9, R4, RZ ;  /* 0x0000000409027227 */ /* 0x000fe200078e00ff */
[-C--:B------:R-:W-:Y:S02]  /*43a0*/  @P2 SHF.R.U32.HI R0, RZ, R5.reuse, R8 ;  /* 0x00000005ff002219 */ /* 0x080fe40000011608 */
[----:B------:R-:W-:Y:S02]  /*43b0*/  SHF.R.U32.HI R8, RZ, R18, R13 ;  /* 0x00000012ff087219 */ /* 0x000fe4000001160d */
[----:B------:R-:W-:Y:S01]  /*43c0*/  @P2 SHF.R.U32.HI R9, RZ, R5, R2 ;  /* 0x00000005ff092219 */ /* 0x000fe20000011602 */
[----:B------:R-:W-:Y:S01]  /*43d0*/  IMAD R0, R40, R0, RZ ;  /* 0x0000000028007224 */ /* 0x000fe200078e02ff */
[----:B------:R-:W-:Y:S02]  /*43e0*/  SEL R8, R10, R8, !P0 ;  /* 0x000000080a087207 */ /* 0x000fe40004000000 */
[----:B------:R-:W-:Y:S01]  /*43f0*/  SEL R2, R11, R12, !P4 ;  /* 0x0000000c0b027207 */ /* 0x000fe20006000000 */
[----:B------:R-:W-:Y:S01]  /*4400*/  IMAD R12, R40, R9, RZ ;  /* 0x00000009280c7224 */ /* 0x000fe200078e02ff */
[C---:B------:R-:W-:Y:S01]  /*4410*/  ISETP.GE.AND P0, PT, R8.reuse, R0, PT ;  /* 0x000000000800720c */ /* 0x040fe20003f06270 */
[----:B------:R-:W-:Y:S03]  /*4420*/  IMAD.HI.U32 R0, R8, R4, RZ ;  /* 0x0000000408007227 */ /* 0x000fe600078e00ff */
[----:B------:R-:W-:Y:S02]  /*4430*/  ISETP.GE.OR P0, PT, R2, R12, P0 ;  /* 0x0000000c0200720c */ /* 0x000fe40000706670 */
[-C--:B------:R-:W-:Y:S04]  /*4440*/  SHF.R.U32.HI R0, RZ, R5.reuse, R0 ;  /* 0x00000005ff007219 */ /* 0x080fe80000011600 */
[----:B------:R-:W-:Y:S05]  /*4450*/  SEL R13, R8, R0, !P2 ;  /* 0x00000000080d7207 */ /* 0x000fea0005000000 */
[----:B------:R-:W-:Y:S02]  /*4460*/  IMAD.MOV R12, RZ, RZ, -R13 ;  /* 0x000000ffff0c7224 */ /* 0x000fe400078e0a0d */
[----:B------:R-:W-:Y:S04]  /*4470*/  @!P0 IMAD.HI.U32 R0, R2, R4, RZ ;  /* 0x0000000402008227 */ /* 0x000fe800078e00ff */
[----:B------:R-:W-:Y:S01]  /*4480*/  IMAD R12, R40, R12, R8 ;  /* 0x0000000c280c7224 */ /* 0x000fe200078e0208 */
[----:B------:R-:W-:Y:S04]  /*4490*/  @!P0 SHF.R.U32.HI R0, RZ, R5, R0 ;  /* 0x00000005ff008219 */ /* 0x000fe80000011600 */
[----:B------:R-:W-:Y:S04]  /*44a0*/  @!P0 SEL R0, R2, R0, !P2 ;  /* 0x0000000002008207 */ /* 0x000fe80005000000 */
[----:B------:R-:W-:Y:S01]  /*44b0*/  @!P0 IADD3 R13, PT, PT, R13, -R0, RZ ;  /* 0x800000000d0d8210 */ /* 0x000fe20007ffe0ff */
[----:B------:R-:W-:Y:S01]  /*44c0*/  @!P0 IMAD R0, R9, R12, R0 ;  /* 0x0000000c09008224 */ /* 0x000fe200078e0200 */
[----:B------:R-:W-:Y:S01]  /*44d0*/  IADD3 R9, PT, PT, -R8, RZ, RZ ;  /* 0x000000ff08097210 */ /* 0x000fe20007ffe1ff */
[--C-:B------:R-:W-:Y:S02]  /*44e0*/  IMAD.MOV R12, RZ, RZ, -R2.reuse ;  /* 0x000000ffff0c7224 */ /* 0x100fe400078e0a02 */
[----:B------:R-:W-:Y:S02]  /*44f0*/  @!P0 IMAD R8, R13, R40, R2 ;  /* 0x000000280d088224 */ /* 0x000fe400078e0202 */
[----:B------:R-:W-:Y:S02]  /*4500*/  @!P0 IMAD.MOV.U32 R2, RZ, RZ, R0 ;  /* 0x000000ffff028224 */ /* 0x000fe400078e0000 */
[----:B------:R-:W-:Y:S02]  /*4510*/  IMAD R11, R3, R12, R11 ;  /* 0x0000000c030b7224 */ /* 0x000fe400078e020b */
[----:B------:R-:W-:Y:S02]  /*4520*/  IMAD R10, R6, R9, R10 ;  /* 0x00000009060a7224 */ /* 0x000fe400078e020a */
[----:B------:R-:W-:Y:S02]  /*4530*/  IMAD R11, R2, R3, R11 ;  /* 0x00000003020b7224 */ /* 0x000fe400078e020b */
[----:B------:R-:W-:Y:S02]  /*4540*/  IMAD R10, R8, R6, R10 ;  /* 0x00000006080a7224 */ /* 0x000fe400078e020a */
.L_x_86:
[----:B------:R-:W-:Y:S05]  /*4550*/  BRA.U UP1, `(.L_x_87) ;  /* 0x0000000101107547 */ /* 0x000fea000b800000 */
[----:B------:R-:W-:Y:S04]  /*4560*/  MOV R2, UR6 ;  /* 0x0000000600027c02 */ /* 0x000fe80008000f00 */
[----:B------:R-:W-:Y:S04]  /*4570*/  SHF.L.U32 R2, R2, 0x1f, RZ ;  /* 0x0000001f02027819 */ /* 0x000fe800000006ff */
[----:B------:R-:W2:Y:S02]  /*4580*/  SYNCS.PHASECHK.TRANS64.TRYWAIT P0, [UR7+0x78], R2 ;  /* 0x00007802ff0075a7 */ /* 0x000ea40008001107 */
[----:B--2---:R-:W-:Y:S05]  /*4590*/  @!P0 BRA `(.L_x_88) ;  /* 0x0000005800008947 */ /* 0x004fea0003800000 */
.L_x_87:
[----:B------:R-:W-:Y:S02]  /*45a0*/  R2UR UR42, R15 ;  /* 0x000000000f2a72ca */ /* 0x000fe400000e0000 */
[----:B------:R-:W-:Y:S02]  /*45b0*/  R2UR UR43, R14 ;  /* 0x000000000e2b72ca */ /* 0x000fe400000e0000 */
[----:B------:R-:W-:Y:S02]  /*45c0*/  ISETP.NE.U32.AND P2, PT, RZ, UR4, PT ;  /* 0x00000004ff007c0c */ /* 0x000fe4000bf45070 */
[----:B------:R-:W-:Y:S02]  /*45d0*/  SHF.L.U32 R14, R29, 0x1f, RZ ;  /* 0x0000001f1d0e7819 */ /* 0x000fe400000006ff */
[----:B------:R-:W-:Y:S05]  /*45e0*/  ISETP.NE.AND.EX P2, PT, RZ, UR5, PT, P2 ;  /* 0x00000005ff007c0c */ /* 0x000fea000bf45320 */
[----:B------:R-:W-:Y:S02]  /*45f0*/  USHF.L.U32 UR42, UR42, 0x8, URZ ;  /* 0x000000082a2a7899 */ /* 0x000fe400080006ff */
[----:B------:R-:W-:Y:S01]  /*4600*/  USHF.L.U32 UR43, UR43, 0x6, URZ ;  /* 0x000000062b2b7899 */ /* 0x000fe200080006ff */
[----:B------:R-:W-:Y:S11]  /*4610*/  BRA.U !UP4, `(.L_x_89) ;  /* 0x000000010c347547 */ /* 0x000ff6000b800000 */
[----:B------:R-:W-:Y:S01]  /*4620*/  UPLOP3.LUT UP0, UPT, UPT, UPT, UP3, 0x80, 0x8 ;  /* 0x000000000008789c */ /* 0x000fe20003f0f030 */
[----:B--2---:R-:W-:Y:S02]  /*4630*/  HFMA2 R0, -RZ, RZ, 0, 5.9604644775390625e-08 ;  /* 0x00000001ff007431 */ /* 0x004fe400000001ff */
[----:B------:R-:W-:Y:S03]  /*4640*/  IMAD.MOV.U32 R92, RZ, RZ, 0x1 ;  /* 0x00000001ff5c7424 */ /* 0x000fe600078e00ff */
[----:B------:R-:W-:Y:S05]  /*4650*/  PLOP3.LUT P0, PT, PT, PT, UP0, 0x80, 0x8 ;  /* 0x000000000008781c */ /* 0x000fea0003f0f008 */
[----:B------:R-:W2:Y:S01]  /*4660*/  @UP0 LDCU.64 UR10, c[0x0][0x888] ;  /* 0x00011100ff0a07ac */ /* 0x000ea20008000a00 */
[----:B------:R-:W-:Y:S07]  /*4670*/  @UP0 UIMAD UR8, UR36, UR4, URZ ;  /* 0x00000004240802a4 */ /* 0x000fee000f8e02ff */
[----:B------:R-:W-:Y:S01]  /*4680*/  @!P0 PRMT R92, R0, 0x7610, R92 ;  /* 0x00007610005c8816 */ /* 0x000fe2000000005c */
[----:B--2---:R-:W-:Y:S03]  /*4690*/  @UP0 UIMAD.WIDE UR10, UR8, 0x4, UR10 ;  /* 0x00000004080a08a5 */ /* 0x004fe6000f8e020a */
[----:B------:R-:W2:Y:S03]  /*46a0*/  @!UP0 LDCU UR8, c[0x0][0x880] ;  /* 0x00011000ff0887ac */ /* 0x000ea60008000800 */
[----:B------:R-:W-:Y:S01]  /*46b0*/  IMAD.U32 R8, RZ, RZ, UR10 ;  /* 0x0000000aff087e24 */ /* 0x000fe2000f8e00ff */
[----:B------:R-:W-:Y:S05]  /*46c0*/  MOV R9, UR11 ;  /* 0x0000000b00097c02 */ /* 0x000fea0008000f00 */
[----:B-----5:R4:W5:Y:S02]  /*46d0*/  @P0 LDG.E R49, desc[UR46][R8.64] ;  /* 0x0000002e08310981 */ /* 0x020964000c1e1900 */
[----:B--2-4-:R-:W-:Y:S07]  /*46e0*/  @!P0 IMAD.U32 R49, RZ, RZ, UR8 ;  /* 0x00000008ff318e24 */ /* 0x014fee000f8e00ff */
.L_x_89:
[----:B-----5:R-:W-:Y:S01]  /*46f0*/  @!P2 FSETP.EQ.AND P0, PT, R49, RZ, PT ;  /* 0x000000ff3100a20b */ /* 0x020fe20003f02000 */
[----:B------:R-:W-:Y:S01]  /*4700*/  @!UPT UIADD3 URZ, UPT, UPT, URZ, URZ, URZ ;  /* 0x000000fffffff290 */ /* 0x000fe2000fffe0ff */
[----:B------:R-:W-:Y:S11]  /*4710*/  @!P2 BRA `(.L_x_90) ;  /* 0x000000000014a947 */ /* 0x000ff60003800000 */
[----:B------:R-:W-:Y:S02]  /*4720*/  LOP3.LUT P2, RZ, R92, 0xff, RZ, 0xc0, !PT ;  /* 0x000000ff5cff7812 */ /* 0x000fe4000784c0ff */
[----:B------:R-:W-:Y:S04]  /*4730*/  PLOP3.LUT P0, PT, PT, PT, UP0, 0x80, 0x8 ;  /* 0x000000000008781c */ /* 0x000fe80003f0f008 */
[----:B------:R-:W-:Y:S07]  /*4740*/  PLOP3.LUT P0, PT, P0, PT, PT, 0x8, 0x80 ;  /* 0x000000000080781c */ /* 0x000fee000070e170 */
[----:B------:R-:W-:Y:S11]  /*4750*/  @P2 FSETP.EQ.AND P0, PT, R49, RZ, PT ;  /* 0x000000ff3100220b */ /* 0x000ff60003f02000 */
[----:B------:R-:W-:Y:S02]  /*4760*/  @!UPT UIADD3 URZ, UPT, UPT, URZ, URZ, URZ ;  /* 0x000000fffffff290 */ /* 0x000fe4000fffe0ff */
.L_x_90:
[----:B------:R-:W4:Y:S01]  /*4770*/  SYNCS.PHASECHK.TRANS64.TRYWAIT P2, [UR7+0x50], R14 ;  /* 0x0000500eff0075a7 */ /* 0x000f220008041107 */
[----:B------:R-:W-:Y:S04]  /*4780*/  ELECT P4, URZ, PT ;  /* 0x0000000000ff782f */ /* 0x000fe80003880000 */
[----:B------:R-:W-:Y:S11]  /*4790*/  PLOP3.LUT P4, PT, P0, P4, PT, 0xf2, 0x2f ;  /* 0x00000000002f781c */ /* 0x000ff60000789e72 */
[----:B------:R-:W-:Y:S02]  /*47a0*/  @!UPT UIADD3 URZ, UPT, UPT, URZ, URZ, URZ ;  /* 0x000000fffffff290 */ /* 0x000fe4000fffe0ff */
[----:B-1----:R-:W-:Y:S05]  /*47b0*/  @!P4 IADD3 R8, P0, PT, R30, 0x580, RZ ;  /* 0x000005801e08c810 */ /* 0x002fea0007f1e0ff */
[----:B--2---:R-:W-:Y:S01]  /*47c0*/  @!P4 IMAD.X R2, RZ, RZ, R31, P0 ;  /* 0x000000ffff02c224 */ /* 0x004fe200000e061f */
[----:B----4-:R-:W-:Y:S07]  /*47d0*/  @!P2 BRA `(.L_x_91) ;  /* 0x000000540088a947 */ /* 0x010fee0003800000 */
.L_x_179:
[----:B------:R-:W-:Y:S01]  /*47e0*/  @!P4 R2UR UR9, R8 ;  /* 0x000000000809c2ca */ /* 0x000fe200000e0000 */
[----:B------:R-:W-:Y:S01]  /*47f0*/  VOTEU.ALL UP1, P4 ;  /* 0x0000000000ff7886 */ /* 0x000fe20002020000 */
[----:B------:R-:W-:Y:S01]  /*4800*/  @!P4 R2UR UR8, R2 ;  /* 0x000000000208c2ca */ /* 0x000fe200000e0000 */
[----:B------:R-:W-:Y:S01]  /*4810*/  VOTEU.ALL UP2, P4 ;  /* 0x0000000000ff7886 */ /* 0x000fe20002040000 */
[----:B------:R-:W-:Y:S01]  /*4820*/  UMOV UR16, 0x0 ;  /* 0x0000000000107882 */ /* 0x000fe20000000000 */
[----:B------:R-:W-:Y:S01]  /*4830*/  UMOV UR17, 0x10000000 ;  /* 0x1000000000117882 */ /* 0x000fe20000000000 */
[----:B------:R-:W-:Y:S01]  /*4840*/  @!UP1 UIADD3 UR40, UPT, UPT, UR7, 0x200, URZ ;  /* 0x0000020007289890 */ /* 0x000fe2000fffe0ff */
[----:B-1----:R-:W-:Y:S01]  /*4850*/  @!P4 IMAD.MOV.U32 R0, RZ, RZ, 0x2000 ;  /* 0x00002000ff00c424 */ /* 0x002fe200078e00ff */
[----:B------:R-:W-:Y:S01]  /*4860*/  UMOV UR44, UR36 ;  /* 0x00000024002c7c82 */ /* 0x000fe20008000000 */
[----:B------:R-:W-:Y:S01]  /*4870*/  @!UP1 UIADD3 UR10, UPT, UPT, UR42, 0x80, URZ ;  /* 0x000000802a0a9890 */ /* 0x000fe2000fffe0ff */
[----:B------:R-:W-:Y:S01]  /*4880*/  UMOV UR11, UR43 ;  /* 0x0000002b000b7c82 */ /* 0x000fe20008000000 */
[----:B------:R-:W-:Y:S02]  /*4890*/  UMOV UR12, UR36 ;  /* 0x00000024000c7c82 */ /* 0x000fe40008000000 */
[----:B------:R-:W-:Y:S01]  /*48a0*/  IMAD.U32 R8, RZ, RZ, UR9 ;  /* 0x00000009ff087e24 */ /* 0x000fe2000f8e00ff */
[----:B------:R-:W-:Y:S01]  /*48b0*/  UMOV UR9, UR41 ;  /* 0x0000002900097c82 */ /* 0x000fe20008000000 */
[----:B------:R-:W-:Y:S01]  /*48c0*/  IMAD.U32 R9, RZ, RZ, UR8 ;  /* 0x00000008ff097e24 */ /* 0x000fe2000f8e00ff */
[----:B------:R-:W-:Y:S02]  /*48d0*/  @!UP1 UIADD3 UR8, UPT, UPT, UR7, 0x1200, URZ ;  /* 0x0000120007089890 */ /* 0x000fe4000fffe0ff */
[----:B------:R-:W-:Y:S01]  /*48e0*/  @!P4 R2UR UR18, R8 ;  /* 0x000000000812c2ca */ /* 0x000fe200000e0000 */
[----:B------:R-:W-:Y:S01]  /*48f0*/  VOTEU.ALL UP1, P4 ;  /* 0x0000000000ff7886 */ /* 0x000fe20002020000 */
[----:B------:R-:W-:Y:S01]  /*4900*/  @!P4 R2UR UR19, R9 ;  /* 0x000000000913c2ca */ /* 0x000fe200000e0000 */
[----:B------:R-:W-:Y:S01]  /*4910*/  UPRMT UR14, UR37, 0x654, UR41 ;  /* 0x00000654250e7896 */ /* 0x000fe20008000029 */
[----:B------:R-:W-:Y:S05]  /*4920*/  @!P4 IADD3 R8, P0, PT, R30, 0x580, RZ ;  /* 0x000005801e08c810 */ /* 0x000fea0007f1e0ff */
[----:B------:R-:W-:Y:S06]  /*4930*/  @!P4 IMAD.X R2, RZ, RZ, R31, P0 ;  /* 0x000000ffff02c224 */ /* 0x000fec00000e061f */
[----:B------:R1:W-:Y:S01]  /*4940*/  @!UP2 UTMALDG.3D [UR40], [UR18], desc[UR16] ;  /* 0x000010281200a5b4 */ /* 0x0003e20008011000 */
[----:B------:R1:W-:Y:S01]  /*4950*/  @!UP1 UTMALDG.3D [UR8], [UR18], desc[UR16] ;  /* 0x00001008120095b4 */ /* 0x0003e20008011000 */
[----:B------:R1:W-:Y:S01]  /*4960*/  @!P4 SYNCS.ARRIVE.TRANS64.RED.A0TR RZ, [UR7+0x30], R0 ;  /* 0x00003000ffffc9a7 */ /* 0x0003e20008300407 */
[----:B------:R-:W-:Y:S01]  /*4970*/  SYNCS.ARRIVE.TRANS64.RED.A1T0 RZ, [UR14], RZ ;  /* 0x000000ffffff79a7 */ /* 0x000fe2000810040e */
[----:B------:R-:W2:Y:S02]  /*4980*/  SYNCS.PHASECHK.TRANS64.TRYWAIT P2, [UR7+0x58], R14 ;  /* 0x0000580eff0075a7 */ /* 0x000ea40008041107 */
[----:B-12---:R-:W-:Y:S05]  /*4990*/  @!P2 BRA `(.L_x_92) ;  /* 0x000000540030a947 */ /* 0x006fea0003800000 */
.L_x_181:
        /* <DEDUP_REMOVED lines=8> */
[----:B------:R-:W-:Y:S01]  /*4a20*/  @!UP1 UIADD3 UR32, UPT, UPT, UR7, 0x2200, URZ ;  /* 0x0000220007209890 */ /* 0x000fe2000fffe0ff */
[----:B------:R-:W-:Y:S01]  /*4a30*/  UMOV UR35, UR43 ;  /* 0x0000002b00237c82 */ /* 0x000fe20008000000 */
[----:B------:R-:W-:Y:S03]  /*4a40*/  @!UP1 UIADD3 UR10, UPT, UPT, UR42, 0xa0, URZ ;  /* 0x000000a02a0a9890 */ /* 0x000fe6000fffe0ff */
[----:B------:R-:W-:Y:S01]  /*4a50*/  IMAD.U32 R8, RZ, RZ, UR9 ;  /* 0x00000009ff087e24 */ /* 0x000fe2000f8e00ff */
[----:B------:R-:W-:Y:S01]  /*4a60*/  UMOV UR9, UR33 ;  /* 0x0000002100097c82 */ /* 0x000fe20008000000 */
[----:B------:R-:W-:Y:S01]  /*4a70*/  IMAD.U32 R9, RZ, RZ, UR8 ;  /* 0x00000008ff097e24 */ /* 0x000fe2000f8e00ff */
[----:B------:R-:W-:Y:S02]  /*4a80*/  @!UP1 UIADD3 UR8, UPT, UPT, UR7, 0x3200, URZ ;  /* 0x0000320007089890 */ /* 0x000fe4000fffe0ff */
[----:B------:R-:W-:Y:S01]  /*4a90*/  @!P4 R2UR UR18, R8 ;  /* 0x000000000812c2ca */ /* 0x000fe200000e0000 */
[----:B------:R-:W-:Y:S01]  /*4aa0*/  VOTEU.ALL UP1, P4 ;  /* 0x0000000000ff7886 */ /* 0x000fe20002020000 */
[----:B------:R-:W-:Y:S01]  /*4ab0*/  @!P4 R2UR UR19, R9 ;  /* 0x000000000913c2ca */ /* 0x000fe200000e0000 */
[----:B------:R-:W-:Y:S01]  /*4ac0*/  UMOV UR11, UR43 ;  /* 0x0000002b000b7c82 */ /* 0x000fe20008000000 */
[----:B------:R-:W-:Y:S01]  /*4ad0*/  UMOV UR12, UR36 ;  /* 0x00000024000c7c82 */ /* 0x000fe20008000000 */
[----:B------:R-:W-:Y:S01]  /*4ae0*/  UPRMT UR14, UR37, 0x654, UR33 ;  /* 0x00000654250e7896 */ /* 0x000fe20008000021 */
[----:B------:R-:W-:Y:S05]  /*4af0*/  @!P4 IADD3 R8, P0, PT, R30, 0x580, RZ ;  /* 0x000005801e08c810 */ /* 0x000fea0007f1e0ff */
[----:B------:R-:W-:Y:S04]  /*4b00*/  @!P4 IMAD.X R2, RZ, RZ, R31, P0 ;  /* 0x000000ffff02c224 */ /* 0x000fe800000e061f */
[----:B------:R1:W-:Y:S01]  /*4b10*/  @!UP2 UTMALDG.3D [UR32], [UR18], desc[UR16] ;  /* 0x000010201200a5b4 */ /* 0x0003e20008011000 */
[----:B------:R1:W-:Y:S01]  /*4b20*/  @!UP1 UTMALDG.3D [UR8], [UR18], desc[UR16] ;  /* 0x00001008120095b4 */ /* 0x0003e20008011000 */
[----:B------:R1:W-:Y:S01]  /*4b30*/  @!P4 SYNCS.ARRIVE.TRANS64.RED.A0TR RZ, [UR7+0x38], R0 ;  /* 0x00003800ffffc9a7 */ /* 0x0003e20008300407 */
[----:B------:R-:W-:Y:S01]  /*4b40*/  SYNCS.ARRIVE.TRANS64.RED.A1T0 RZ, [UR14], RZ ;  /* 0x000000ffffff79a7 */ /* 0x000fe2000810040e */
[----:B------:R-:W2:Y:S02]  /*4b50*/  SYNCS.PHASECHK.TRANS64.TRYWAIT P2, [UR7+0x60], R14 ;  /* 0x0000600eff0075a7 */ /* 0x000ea40008041107 */
[----:B-12---:R-:W-:Y:S05]  /*4b60*/  @!P2 BRA `(.L_x_93) ;  /* 0x0000005000d4a947 */ /* 0x006fea0003800000 */
.L_x_183:
[----:B------:R-:W2:Y:S01]  /*4b70*/  LDC.64 R12, c[0x0][0xb18] ;  /* 0x0002c600ff0c7b82 */ /* 0x000ea20000000a00 */
[----:B------:R-:W-:Y:S01]  /*4b80*/  @!P4 R2UR UR8, R2 ;  /* 0x000000000208c2ca */ /* 0x000fe200000e0000 */
[----:B------:R-:W-:Y:S01]  /*4b90*/  VOTEU.ALL UP1, P4 ;  /* 0x0000000000ff7886 */ /* 0x000fe20002020000 */
[----:B------:R-:W-:Y:S01]  /*4ba0*/  @!P4 R2UR UR9, R8 ;  /* 0x000000000809c2ca */ /* 0x000fe200000e0000 */
[----:B------:R-:W-:Y:S01]  /*4bb0*/  VOTEU.ALL UP2, P4 ;  /* 0x0000000000ff7886 */ /* 0x000fe20002040000 */
[----:B------:R-:W-:Y:S03]  /*4bc0*/  UMOV UR16, 0x0 ;  /* 0x0000000000107882 */ /* 0x000fe60000000000 */
[----:B------:R-:W4:Y:S01]  /*4bd0*/  @!P1 LDC R2, c[0x0][0xb0c] ;  /* 0x0002c300ff029b82 */ /* 0x000f220000000800 */
[----:B------:R-:W-:Y:S01]  /*4be0*/  @!UP1 UIADD3 UR26, UPT, UPT, UR42, 0x40, URZ ;  /* 0x000000402a1a9890 */ /* 0x000fe2000fffe0ff */
[----:B-1----:R-:W-:Y:S01]  /*4bf0*/  @!P4 IMAD.MOV.U32 R0, RZ, RZ, 0x2000 ;  /* 0x00002000ff00c424 */ /* 0x002fe200078e00ff */
[----:B------:R-:W-:Y:S01]  /*4c00*/  @!UP1 UIADD3 UR24, UPT, UPT, UR7, 0x4200, URZ ;  /* 0x0000420007189890 */ /* 0x000fe2000fffe0ff */
[----:B------:R-:W-:Y:S01]  /*4c10*/  @P3 SHF.R.U32.HI R26, RZ, 0x10, R21 ;  /* 0x00000010ff1a3819 */ /* 0x000fe20000011615 */
[----:B------:R-:W-:Y:S01]  /*4c20*/  UMOV UR17, 0x10000000 ;  /* 0x1000000000117882 */ /* 0x000fe20000000000 */
[----:B------:R-:W-:Y:S01]  /*4c30*/  UMOV UR27, UR43 ;  /* 0x0000002b001b7c82 */ /* 0x000fe20008000000 */
[----:B------:R-:W-:Y:S01]  /*4c40*/  UMOV UR28, UR36 ;  /* 0x00000024001c7c82 */ /* 0x000fe20008000000 */
[----:B------:R-:W-:Y:S01]  /*4c50*/  IMAD.U32 R9, RZ, RZ, UR8 ;  /* 0x00000008ff097e24 */ /* 0x000fe2000f8e00ff */
[----:B------:R-:W-:Y:S01]  /*4c60*/  @!UP1 UIADD3 UR10, UPT, UPT, UR42, 0xc0, URZ ;  /* 0x000000c02a0a9890 */ /* 0x000fe2000fffe0ff */
[----:B------:R-:W-:Y:S01]  /*4c70*/  IMAD.U32 R8, RZ, RZ, UR9 ;  /* 0x00000009ff087e24 */ /* 0x000fe2000f8e00ff */
[----:B------:R-:W-:Y:S01]  /*4c80*/  @!UP1 UIADD3 UR8, UPT, UPT, UR7, 0x5200, URZ ;  /* 0x0000520007089890 */ /* 0x000fe2000fffe0ff */
[----:B------:R-:W-:Y:S01]  /*4c90*/  VIADD R28, R28, 0x1 ;  /* 0x000000011c1c7836 */ /* 0x000fe20000000000 */
[----:B------:R-:W-:Y:S01]  /*4ca0*/  @!P4 R2UR UR19, R9 ;  /* 0x000000000913c2ca */ /* 0x000fe200000e0000 */
[----:B------:R-:W-:Y:S01]  /*4cb0*/  VOTEU.ALL UP1, P4 ;  /* 0x0000000000ff7886 */ /* 0x000fe20002020000 */
[----:B------:R-:W-:Y:S01]  /*4cc0*/  @!P4 R2UR UR18, R8 ;  /* 0x000000000812c2ca */ /* 0x000fe200000e0000 */
[----:B------:R-:W-:Y:S01]  /*4cd0*/  UMOV UR9, UR25 ;  /* 0x0000001900097c82 */ /* 0x000fe20008000000 */
[----:B------:R-:W1:Y:S01]  /*4ce0*/  LDC.64 R8, c[0x0][0xb10] ;  /* 0x0002c400ff087b82 */ /* 0x000e620000000a00 */
[----:B------:R-:W-:Y:S01]  /*4cf0*/  UMOV UR11, UR43 ;  /* 0x0000002b000b7c82 */ /* 0x000fe20008000000 */
[----:B------:R-:W-:Y:S01]  /*4d00*/  UMOV UR12, UR36 ;  /* 0x00000024000c7c82 */ /* 0x000fe20008000000 */
[----:B------:R-:W-:Y:S08]  /*4d10*/  UPRMT UR14, UR37, 0x654, UR25 ;  /* 0x00000654250e7896 */ /* 0x000ff00008000019 */
[----:B------:R1:W-:Y:S01]  /*4d20*/  @!UP2 UTMALDG.3D [UR24], [UR18], desc[UR16] ;  /* 0x000010181200a5b4 */ /* 0x0003e20008011000 */
[----:B------:R1:W-:Y:S01]  /*4d30*/  @!UP1 UTMALDG.3D [UR8], [UR18], desc[UR16] ;  /* 0x00001008120095b4 */ /* 0x0003e20008011000 */
[----:B------:R5:W-:Y:S01]  /*4d40*/  @!P4 SYNCS.ARRIVE.TRANS64.RED.A0TR RZ, [UR7+0x40], R0 ;  /* 0x00004000ffffc9a7 */ /* 0x000be20008300407 */
[C---:B-1----:R-:W-:Y:S01]  /*4d50*/  @!P1 IMAD.HI.U32 R8, R11.reuse, R8, RZ ;  /* 0x000000080b089227 */ /* 0x042fe200078e00ff */
[----:B--2---:R-:W-:Y:S02]  /*4d60*/  @!P1 ISETP.NE.AND P0, PT, R12, 0x1, PT ;  /* 0x000000010c00980c */ /* 0x004fe40003f05270 */
[----:B----4-:R-:W-:Y:S01]  /*4d70*/  @!P1 ISETP.NE.AND P2, PT, R2, 0x1, PT ;  /* 0x000000010200980c */ /* 0x010fe20003f45270 */
[C---:B------:R-:W-:Y:S01]  /*4d80*/  @!P1 IMAD.HI.U32 R13, R10.reuse, R13, RZ ;  /* 0x0000000d0a0d9227 */ /* 0x040fe200078e00ff */
[----:B------:R-:W-:Y:S04]  /*4d90*/  @!P1 SHF.R.U32.HI R8, RZ, R9, R8 ;  /* 0x00000009ff089219 */ /* 0x000fe80000011608 */
[----:B------:R-:W-:Y:S01]  /*4da0*/  @!P1 SEL R8, R11, R8, !P2 ;  /* 0x000000080b089207 */ /* 0x000fe20005000000 */
[----:B------:R-:W-:Y:S01]  /*4db0*/  SYNCS.ARRIVE.TRANS64.RED.A1T0 RZ, [UR14], RZ ;  /* 0x000000ffffff79a7 */ /* 0x000fe2000810040e */
[----:B------:R-:W1:Y:S01]  /*4dc0*/  SYNCS.PHASECHK.TRANS64.TRYWAIT P5, [UR7+0x68], R14 ;  /* 0x0000680eff0075a7 */ /* 0x000e6200080a1107 */
[----:B-----5:R-:W2:Y:S02]  /*4dd0*/  @!P1 LDC R0, c[0x0][0xb20] ;  /* 0x0002c800ff009b82 */ /* 0x020ea40000000800 */
[----:B--2---:R-:W-:Y:S04]  /*4de0*/  @!P1 SHF.R.U32.HI R0, RZ, R0, R13 ;  /* 0x00000000ff009219 */ /* 0x004fe8000001160d */
[----:B------:R-:W-:Y:S05]  /*4df0*/  @!P1 SEL R9, R10, R0, !P0 ;  /* 0x000000000a099207 */ /* 0x000fea0004000000 */
[----:B------:R-:W-:Y:S02]  /*4e00*/  @!P1 IMAD.IADD R0, R9, 0x1, -R8 ;  /* 0x0000000109009824 */ /* 0x000fe400078e0a08 */
[----:B------:R-:W-:Y:S02]  /*4e10*/  @!P1 IMAD.IADD R8, R8, 0x1, -R9 ;  /* 0x0000000108089824 */ /* 0x000fe400078e0a09 */
[----:B------:R-:W-:Y:S02]  /*4e20*/  @!P1 IMAD R11, R0, R2, R11 ;  /* 0x00000002000b9224 */ /* 0x000fe400078e020b */
[----:B------:R-:W-:Y:S01]  /*4e30*/  @!P1 IMAD R10, R8, R12, R10 ;  /* 0x0000000c080a9224 */ /* 0x000fe200078e020a */
[----:B-1----:R-:W-:Y:S06]  /*4e40*/  @!P5 BRA `(.L_x_94) ;  /* 0x000000500034d947 */ /* 0x002fec0003800000 */
.L_x_185:
[----:B------:R-:W-:Y:S01]  /*4e50*/  @!P4 IADD3 R2, P0, PT, R30, 0x580, RZ ;  /* 0x000005801e02c810 */ /* 0x000fe20007f1e0ff */
[----:B------:R-:W-:Y:S01]  /*4e60*/  VOTEU.ALL UP1, P4 ;  /* 0x0000000000ff7886 */ /* 0x000fe20002020000 */
[----:B------:R-:W-:Y:S01]  /*4e70*/  VOTEU.ALL UP2, P4 ;  /* 0x0000000000ff7886 */ /* 0x000fe20002040000 */
[----:B------:R-:W-:Y:S01]  /*4e80*/  UMOV UR14, 0x0 ;  /* 0x00000000000e7882 */ /* 0x000fe20000000000 */
[----:B------:R-:W-:Y:S01]  /*4e90*/  @!P4 R2UR UR9, R2 ;  /* 0x000000000209c2ca */ /* 0x000fe200000e0000 */
[----:B-1----:R-:W-:Y:S01]  /*4ea0*/  @!P4 IMAD.X R0, RZ, RZ, R31, P0 ;  /* 0x000000ffff00c224 */ /* 0x002fe200000e061f */
[----:B------:R-:W-:Y:S01]  /*4eb0*/  @!UP1 UIADD3 UR17, UPT, UPT, UR7, 0x48, URZ ;  /* 0x0000004807119890 */ /* 0x000fe2000fffe0ff */
[----:B------:R-:W-:Y:S01]  /*4ec0*/  ISETP.NE.AND P0, PT, R28, 0x2, PT ;  /* 0x000000021c00780c */ /* 0x000fe20003f05270 */
[----:B------:R-:W-:Y:S01]  /*4ed0*/  @!UP1 UIADD3 UR18, UPT, UPT, UR42, 0x60, URZ ;  /* 0x000000602a129890 */ /* 0x000fe2000fffe0ff */
[----:B------:R-:W-:Y:S01]  /*4ee0*/  LOP3.LUT R29, R29, 0x1, RZ, 0x3c, !PT ;  /* 0x000000011d1d7812 */ /* 0x000fe200078e3cff */
[----:B------:R-:W-:Y:S01]  /*4ef0*/  @!UP1 UIADD3 UR16, UPT, UPT, UR7, 0x6200, URZ ;  /* 0x0000620007109890 */ /* 0x000fe2000fffe0ff */
[----:B------:R-:W-:Y:S01]  /*4f00*/  @!P4 R2UR UR8, R0 ;  /* 0x000000000008c2ca */ /* 0x000fe200000e0000 */
[----:B------:R-:W-:Y:S01]  /*4f10*/  UMOV UR15, 0x10000000 ;  /* 0x10000000000f7882 */ /* 0x000fe20000000000 */
[----:B------:R-:W-:Y:S01]  /*4f20*/  UMOV UR19, UR43 ;  /* 0x0000002b00137c82 */ /* 0x000fe20008000000 */
[----:B------:R-:W-:Y:S01]  /*4f30*/  UMOV UR20, UR36 ;  /* 0x0000002400147c82 */ /* 0x000fe20008000000 */
[----:B------:R-:W-:Y:S01]  /*4f40*/  @!UP1 UIADD3 UR10, UPT, UPT, UR42, 0xe0, URZ ;  /* 0x000000e02a0a9890 */ /* 0x000fe2000fffe0ff */
[----:B------:R-:W-:Y:S01]  /*4f50*/  SEL R0, RZ, 0x1, P0 ;  /* 0x00000001ff007807 */ /* 0x000fe20000000000 */
[----:B------:R-:W-:Y:S01]  /*4f60*/  IMAD.U32 R8, RZ, RZ, UR9 ;  /* 0x00000009ff087e24 */ /* 0x000fe2000f8e00ff */
[----:B------:R-:W-:Y:S01]  /*4f70*/  UMOV UR11, UR43 ;  /* 0x0000002b000b7c82 */ /* 0x000fe20008000000 */
[----:B------:R-:W-:Y:S01]  /*4f80*/  UMOV UR12, UR36 ;  /* 0x00000024000c7c82 */ /* 0x000fe20008000000 */
[----:B------:R-:W-:Y:S01]  /*4f90*/  UMOV UR9, UR17 ;  /* 0x0000001100097c82 */ /* 0x000fe20008000000 */
[----:B------:R-:W-:Y:S01]  /*4fa0*/  @P3 R2UR UR36, R26 ;  /* 0x000000001a2432ca */ /* 0x000fe200000e0000 */
[----:B------:R-:W-:Y:S01]  /*4fb0*/  IMAD.IADD R15, R10, 0x1, R90 ;  /* 0x000000010a0f7824 */ /* 0x000fe200078e025a */
[----:B------:R-:W-:Y:S01]  /*4fc0*/  @!P4 R2UR UR22, R8 ;  /* 0x000000000816c2ca */ /* 0x000fe200000e0000 */
[----:B------:R-:W-:Y:S01]  /*4fd0*/  IMAD.U32 R9, RZ, RZ, UR8 ;  /* 0x00000008ff097e24 */ /* 0x000fe2000f8e00ff */
[----:B------:R-:W-:Y:S01]  /*4fe0*/  @!UP1 UIADD3 UR8, UPT, UPT, UR7, 0x7200, URZ ;  /* 0x0000720007089890 */ /* 0x000fe2000fffe0ff */
[----:B------:R-:W-:Y:S01]  /*4ff0*/  LOP3.LUT R27, R27, R0, RZ, 0x3c, !PT ;  /* 0x000000001b1b7212 */ /* 0x000fe200078e3cff */
[----:B------:R-:W-:Y:S01]  /*5000*/  VOTEU.ALL UP1, P4 ;  /* 0x0000000000ff7886 */ /* 0x000fe20002020000 */
[----:B------:R-:W-:Y:S01]  /*5010*/  IMAD.IADD R14, R11, 0x1, R91 ;  /* 0x000000010b0e7824 */ /* 0x000fe200078e025b */
[----:B------:R-:W-:Y:S02]  /*5020*/  @!P4 R2UR UR23, R9 ;  /* 0x000000000917c2ca */ /* 0x000fe400000e0000 */
[----:B------:R-:W-:Y:S11]  /*5030*/  SEL R28, R28, RZ, P0 ;  /* 0x000000ff1c1c7207 */ /* 0x000ff60000000000 */
[----:B------:R2:W-:Y:S01]  /*5040*/  @!UP2 UTMALDG.3D [UR16], [UR22], desc[UR14] ;  /* 0x00000e101600a5b4 */ /* 0x0005e20008011000 */
[----:B------:R2:W-:Y:S01]  /*5050*/  @!UP1 UTMALDG.3D [UR8], [UR22], desc[UR14] ;  /* 0x00000e08160095b4 */ /* 0x0005e20008011000 */
[----:B------:R2:W-:Y:S01]  /*5060*/  @!P4 SYNCS.ARRIVE.TRANS64.RED.A0TR RZ, [UR7+0x48], R25 ;  /* 0x00004819ffffc9a7 */ /* 0x0005e20008300407 */
[----:B------:R-:W-:Y:S01]  /*5070*/  UPLOP3.LUT UP1, UPT, UPT, UPT, UPT, 0x80, 0x8 ;  /* 0x000000000008789c */ /* 0x000fe20003f2f070 */
[----:B------:R-:W-:Y:S01]  /*5080*/  SYNCS.ARRIVE.TRANS64.RED.A1T0 RZ, [UR13], RZ ;  /* 0x000000ffffff79a7 */ /* 0x000fe2000810040d */
[----:B------:R-:W-:Y:S09]  /*5090*/  @P3 BRA `(.L_x_95) ;  /* 0xfffffff000343947 */ /* 0x000ff2000383ffff */
[----:B------:R-:W-:-:S04]  /*50a0*/  SHF.L.U32 R2, R29, 0x1f, RZ ;  /* 0x0000001f1d027819 */ /* 0x000fc800000006ff */
[----:B------:R-:W1:Y:S02]  /*50b0*/  SYNCS.PHASECHK.TRANS64.TRYWAIT P0, [UR7+0x50], R2 ;  /* 0x00005002ff0075a7 */ /* 0x000e640008001107 */
[----:B-1----:R-:W-:Y:S05]  /*50c0*/  @!P0 BRA `(.L_x_96) ;  /* 0x0000004c00ac8947 */ /* 0x002fea0003800000 */
.L_x_187:
[----:B------:R-:W4:Y:S02]  /*50d0*/  SYNCS.PHASECHK.TRANS64.TRYWAIT P0, [UR7+0x58], R2 ;  /* 0x00005802ff0075a7 */ /* 0x000f240008001107 */
[----:B----4-:R-:W-:Y:S05]  /*50e0*/  @!P0 BRA `(.L_x_97) ;  /* 0x0000004c00bc8947 */ /* 0x010fea0003800000 */
.L_x_189:
[----:B------:R-:W4:Y:S02]  /*50f0*/  SYNCS.PHASECHK.TRANS64.TRYWAIT P0, [UR7+0x60], R2 ;  /* 0x00006002ff0075a7 */ /* 0x000f240008001107 */
[----:B----4-:R-:W-:Y:S05]  /*5100*/  @!P0 BRA `(.L_x_98) ;  /* 0x0000004c00cc8947 */ /* 0x010fea0003800000 */
.L_x_191:
[----:B-1----:R-:W-:-:S07]  /*5110*/  MOV R0, UR7 ;  /* 0x0000000700007c02 */ /* 0x002fce0008000f00 */
.L_x_99:
[----:B-1----:R-:W-:-:S04]  /*5120*/  SHF.L.U32 R2, R29, 0x1f, RZ ;  /* 0x0000001f1d027819 */ /* 0x002fc800000006ff */
[----:B------:R1:W4:Y:S03]  /*5130*/  SYNCS.PHASECHK.TRANS64.TRYWAIT P0, [R0+URZ+0x68], R2 ;  /* 0x00006802000075a7 */ /* 0x00032600080011ff */
[----:B----4-:R-:W-:Y:S05]  /*5140*/  @!P0 NANOSLEEP.SYNCS 0x989680 ;  /* 0x009896800000895d */ /* 0x010fea0003900000 */
[----:B------:R-:W4:Y:S02]  /*5150*/  @!P0 SYNCS.PHASECHK.TRANS64 P0, [R0+URZ+0x68], R2 ;  /* 0x00006802000085a7 */ /* 0x000f2400080010ff */
[----:B--2-4-:R-:W-:Y:S05]  /*5160*/  @P0 EXIT ;  /* 0x000000000000094d */ /* 0x014fea0003800000 */
[----:B------:R-:W-:Y:S05]  /*5170*/  BRA `(.L_x_99) ;  /* 0xfffffffc00e87947 */ /* 0x000fea000383ffff */
.L_x_84:
[----:B------:R-:W-:-:S06]  /*5180*/  UISETP.GE.AND UP1, UPT, UR10, 0x4, UPT ;  /* 0x000000040a00788c */ /* 0x000fcc000bf26270 */
[----:B------:R-:W-:-:S13]  /*5190*/  PLOP3.LUT P0, PT, PT, PT, UP1, 0x80, 0x8 ;  /* 0x000000000008781c */ /* 0x000fda0003f0f018 */
[----:B------:R-:W-:Y:S05]  /*51a0*/  @!P0 EXIT ;  /* 0x000000000000894d */ /* 0x000fea0003800000 */
[----:B------:R-:W-:Y:S01]  /*51b0*/  BAR.SYNC.DEFER_BLOCKING 0x6, 0xa0 ;  /* 0x0182800000007b1d */ /* 0x000fe20000010000 */
[C---:B------:R-:W-:Y:S01]  /*51c0*/  IMAD.SHL.U32 R4, R105.reuse, 0x20, RZ ;  /* 0x0000002069047824 */ /* 0x040fe200078e00ff */
[C---:B------:R-:W-:Y:S01]  /*51d0*/  SHF.L.U32 R3, R96.reuse, 0x15, RZ ;  /* 0x0000001560037819 */ /* 0x040fe200000006ff */
[----:B------:R-:W-:Y:S01]  /*51e0*/  IMAD.SHL.U32 R5, R96, 0x400, RZ ;  /* 0x0000040060057824 */ /* 0x000fe200078e00ff */
[C---:B------:R-:W-:Y:S01]  /*51f0*/  LOP3.LUT R106, R105.reuse, 0x60, RZ, 0xc0, !PT ;  /* 0x00000060696a7812 */ /* 0x040fe200078ec0ff */
[C---:B------:R-:W-:Y:S01]  /*5200*/  IMAD.SHL.U32 R2, R105.reuse, 0x4, RZ ;  /* 0x0000000469027824 */ /* 0x040fe200078e00ff */
[----:B------:R-:W-:Y:S02]  /*5210*/  UMOV UR48, 0x400 ;  /* 0x0000040000307882 */ /* 0x000fe40000000000 */
[----:B------:R-:W1:Y:S01]  /*5220*/  LDC R95, c[0x0][0x370] ;  /* 0x0000dc00ff5f7b82 */ /* 0x000e620000000800 */
[----:B------:R-:W-:Y:S01]  /*5230*/  ULEA UR48, UR37, UR48, 0x18 ;  /* 0x0000003025307291 */ /* 0x000fe2000f8ec0ff */
[C---:B------:R-:W-:Y:S01]  /*5240*/  LOP3.LUT R104, R4.reuse, 0xb20, RZ, 0xc0, !PT ;  /* 0x00000b2004687812 */ /* 0x040fe200078ec0ff */
[----:B------:R-:W-:Y:S01]  /*5250*/  IMAD.U32 R46, R105, 0x10000, RZ ;  /* 0x00010000692e7824 */ /* 0x000fe200078e00ff */
[----:B------:R-:W-:Y:S01]  /*5260*/  LOP3.LUT R4, R4, 0xc0, RZ, 0xc0, !PT ;  /* 0x000000c004047812 */ /* 0x000fe200078ec0ff */
[----:B------:R-:W-:Y:S01]  /*5270*/  UIADD3 UR4, UPT, UPT, UR48, 0x200, URZ ;  /* 0x0000020030047890 */ /* 0x000fe2000fffe0ff */
[----:B------:R-:W-:Y:S01]  /*5280*/  LOP3.LUT R104, R104, 0x400, R5, 0xf8, !PT ;  /* 0x0000040068687812 */ /* 0x000fe200078ef805 */
[----:B------:R-:W-:Y:S01]  /*5290*/  HFMA2 R45, -RZ, RZ, 0, 0 ;  /* 0x00000000ff2d7431 */ /* 0x000fe200000001ff */
[----:B------:R-:W2:Y:S01]  /*52a0*/  LDC R42, c[0x0][0xb0c] ;  /* 0x0002c300ff2a7b82 */ /* 0x000ea20000000800 */
[----:B------:R-:W-:Y:S01]  /*52b0*/  LOP3.LUT R2, R4, 0x18, R2, 0xf8, !PT ;  /* 0x0000001804027812 */ /* 0x000fe200078ef802 */
[----:B------:R-:W-:Y:S01]  /*52c0*/  IMAD.MOV.U32 R101, RZ, RZ, 0x1 ;  /* 0x00000001ff657424 */ /* 0x000fe200078e00ff */
[----:B------:R-:W-:Y:S01]  /*52d0*/  LOP3.LUT R3, R3, 0x200000, RZ, 0xc0, !PT ;  /* 0x0020000003037812 */ /* 0x000fe200078ec0ff */
[----:B------:R-:W-:Y:S01]  /*52e0*/  IMAD.MOV.U32 R100, RZ, RZ, RZ ;  /* 0x000000ffff647224 */ /* 0x000fe200078e00ff */
[----:B------:R-:W-:Y:S01]  /*52f0*/  LOP3.LUT R104, R104, R2, RZ, 0xfc, !PT ;  /* 0x0000000268687212 */ /* 0x000fe200078efcff */
[----:B------:R-:W-:Y:S01]  /*5300*/  IMAD.MOV.U32 R109, RZ, RZ, RZ ;  /* 0x000000ffff6d7224 */ /* 0x000fe200078e00ff */
[----:B------:R-:W-:Y:S01]  /*5310*/  MOV R97, UR4 ;  /* 0x0000000400617c02 */ /* 0x000fe20008000f00 */
[----:B------:R-:W3:Y:S01]  /*5320*/  LDC R93, c[0x0][0xb20] ;  /* 0x0002c800ff5d7b82 */ /* 0x000ee20000000800 */
[----:B------:R-:W4:Y:S01]  /*5330*/  LDS R0, [UR48+0x130] ;  /* 0x00013030ff007984 */ /* 0x000f220008000800 */
[----:B------:R-:W-:Y:S01]  /*5340*/  LOP3.LUT R103, R105, 0x2, RZ, 0xc0, !PT ;  /* 0x0000000269677812 */ /* 0x000fe200078ec0ff */
[----:B------:R-:W1:Y:S01]  /*5350*/  LDCU.64 UR52, c[0x0][0x348] ;  /* 0x00006900ff3477ac */ /* 0x000e620008000a00 */
[----:B------:R-:W-:Y:S01]  /*5360*/  LOP3.LUT R46, R3, 0x400000, R46, 0xf8, !PT ;  /* 0x00400000032e7812 */ /* 0x000fe200078ef82e */
[----:B------:R-:W-:Y:S01]  /*5370*/  IMAD R104, R104, 0x2, R97 ;  /* 0x0000000268687824 */ /* 0x000fe200078e0261 */
[----:B------:R-:W-:Y:S01]  /*5380*/  LOP3.LUT R105, R105, 0x4, RZ, 0xc0, !PT ;  /* 0x0000000469697812 */ /* 0x000fe200078ec0ff */
[----:B------:R-:W1:Y:S01]  /*5390*/  LDCU.64 UR38, c[0x0][0x888] ;  /* 0x00011100ff2677ac */ /* 0x000e620008000a00 */
[----:B------:R-:W1:Y:S01]  /*53a0*/  LDC R41, c[0x0][0xb30] ;  /* 0x0002cc00ff297b82 */ /* 0x000e620000000800 */
[----:B------:R-:W-:Y:S01]  /*53b0*/  MOV R99, RZ ;  /* 0x000000ff00637202 */ /* 0x000fe20000000f00 */
[--C-:B------:R-:W-:Y:S01]  /*53c0*/  IMAD R103, R103, -0x10, R104.reuse ;  /* 0xfffffff067677824 */ /* 0x100fe200078e0268 */
[----:B------:R-:W1:Y:S01]  /*53d0*/  LDCU.64 UR44, c[0x0][0x890] ;  /* 0x00011200ff2c77ac */ /* 0x000e620008000a00 */
[----:B------:R-:W-:Y:S01]  /*53e0*/  IMAD R102, R105, -0x10, R104 ;  /* 0xfffffff069667824 */ /* 0x000fe200078e0268 */
[----:B------:R-:W-:-:S03]  /*53f0*/  UMOV UR49, URZ ;  /* 0x000000ff00317c82 */ /* 0x000fc60008000000 */
[----:B------:R-:W1:Y:S01]  /*5400*/  LDC.64 R88, c[0x0][0xb10] ;  /* 0x0002c400ff587b82 */ /* 0x000e620000000a00 */
[----:B------:R-:W-:-:S07]  /*5410*/  UMOV UR51, URZ ;  /* 0x000000ff00337c82 */ /* 0x000fce0008000000 */
[----:B------:R-:W1:Y:S08]  /*5420*/  LDC.64 R38, c[0x0][0xb18] ;  /* 0x0002c600ff267b82 */ /* 0x000e700000000a00 */
[----:B------:R-:W1:Y:S08]  /*5430*/  LDC.64 R36, c[0x0][0xb28] ;  /* 0x0002ca00ff247b82 */ /* 0x000e700000000a00 */
[----:B------:R-:W1:Y:S01]  /*5440*/  LDC.64 R86, c[0x0][0x8b0] ;  /* 0x00022c00ff567b82 */ /* 0x000e620000000a00 */
[----:B----4-:R-:W-:-:S07]  /*5450*/  IMAD.IADD R46, R0, 0x1, R46 ;  /* 0x00000001002e7824 */ /* 0x010fce00078e022e */
[----:B------:R-:W4:Y:S08]  /*5460*/  LDC.64 R84, c[0x0][0x8a8] ;  /* 0x00022a00ff547b82 */ /* 0x000f300000000a00 */
[----:B--23--:R-:W1:Y:S02]  /*5470*/  LDC R94, c[0x0][0x374] ;  /* 0x0000dd00ff5e7b82 */ /* 0x00ce640000000800 */
.L_x_143:
[----:B------:R-:W-:Y:S02]  /*5480*/  LEA R0, R109, UR48, 0x3 ;  /* 0x000000306d007c11 */ /* 0x000fe4000f8e18ff */
[----:B------:R-:W-:Y:S02]  /*5490*/  SHF.L.U32 R2, R99, 0x1f, RZ ;  /* 0x0000001f63027819 */ /* 0x000fe400000006ff */
[----:B-1----:R-:W-:Y:S02]  /*54a0*/  LEA R16, R109, UR48, 0x4 ;  /* 0x000000306d107c11 */ /* 0x002fe4000f8e20ff */
[----:B------:R-:W2:Y:S02]  /*54b0*/  SYNCS.PHASECHK.TRANS64.TRYWAIT P0, [R0+URZ+0x80], R2 ;  /* 0x00008002000075a7 */ /* 0x000ea400080011ff */
[----:B--23--:R-:W-:Y:S05]  /*54c0*/  @!P0 BRA `(.L_x_100) ;  /* 0x0000004800f48947 */ /* 0x00cfea0003800000 */
.L_x_192:
[----:B------:R-:W3:Y:S01]  /*54d0*/  LDC.64 R10, c[0x0][0xb10] ;  /* 0x0002c400ff0a7b82 */ /* 0x000ee20000000a00 */
[----:B------:R-:W4:Y:S01]  /*54e0*/  LDS.128 R16, [R16+0x110] ;  /* 0x0001100010107984 */ /* 0x000f220000000c00 */
[----:B-1----:R-:W-:Y:S01]  /*54f0*/  ISETP.NE.AND P1, PT, R41, 0x1, PT ;  /* 0x000000012900780c */ /* 0x002fe20003f25270 */
[----:B--2---:R-:W-:Y:S01]  /*5500*/  VIADD R0, R0, 0x90 ;  /* 0x0000009000007836 */ /* 0x004fe20000000000 */
[----:B------:R-:W-:Y:S04]  /*5510*/  ISETP.GE.AND P0, PT, R40, 0x1, PT ;  /* 0x000000012800780c */ /* 0x000fe80003f06270 */
[----:B------:R-:W1:Y:S01]  /*5520*/  LDC.64 R8, c[0x0][0xb18] ;  /* 0x0002c600ff087b82 */ /* 0x000e620000000a00 */
[----:B------:R-:W-:Y:S01]  /*5530*/  PRMT R0, RZ, 0x654, R0 ;  /* 0x00000654ff007816 */ /* 0x000fe20000000000 */
[----:B------:R-:W-:Y:S01]  /*5540*/  @!PT LDS RZ, [RZ] ;  /* 0x00000000fffff984 */ /* 0x000fe20000000800 */
[----:B------:R-:W-:Y:S01]  /*5550*/  @!PT LDS RZ, [RZ] ;  /* 0x00000000fffff984 */ /* 0x000fe20000000800 */
[----:B------:R-:W-:Y:S01]  /*5560*/  @!PT LDS RZ, [RZ] ;  /* 0x00000000fffff984 */ /* 0x000fe20000000800 */
[----:B------:R-:W-:Y:S01]  /*5570*/  @!PT LDS RZ, [RZ] ;  /* 0x00000000fffff984 */ /* 0x000fe20000000800 */
[----:B------:R2:W-:Y:S06]  /*5580*/  MEMBAR.ALL.CTA ;  /* 0x0000000000007992 */ /* 0x0005ec0000008000 */
[----:B--2---:R-:W2:Y:S01]  /*5590*/  FENCE.VIEW.ASYNC.S ;  /* 0x00000000000073c6 */ /* 0x004ea20000000000 */
[----:B------:R-:W1:Y:S08]  /*55a0*/  @!P1 LDC R12, c[0x0][0xb20] ;  /* 0x0002c800ff0c9b82 */ /* 0x000e700000000800 */
[----:B------:R-:W1:Y:S01]  /*55b0*/  @!P1 LDC R7, c[0x0][0xb0c] ;  /* 0x0002c300ff079b82 */ /* 0x000e620000000800 */
[----:B--2---:R2:W-:Y:S01]  /*55c0*/  SYNCS.ARRIVE.TRANS64.RED.A1T0 RZ, [R0+URZ], RZ ;  /* 0x000000ff00ff79a7 */ /* 0x0045e200081004ff */
[----:B----4-:R-:W-:Y:S04]  /*55d0*/  LOP3.LUT P4, RZ, R18, 0x1, RZ, 0xc0, !PT ;  /* 0x0000000112ff7812 */ /* 0x010fe8000788c0ff */
[----:B------:R-:W-:Y:S09]  /*55e0*/  P2R R107, PR, RZ, 0x10 ;  /* 0x00000010ff6b7803 */ /* 0x000ff20000000000 */
[----:B------:R-:W-:Y:S02]  /*55f0*/  @P4 MOV R44, R16 ;  /* 0x00000010002c4202 */ /* 0x000fe40000000f00 */
[----:B------:R-:W-:Y:S01]  /*5600*/  @P4 LOP3.LUT R43, R17, 0xffff, RZ, 0xc0, !PT ;  /* 0x0000ffff112b4812 */ /* 0x000fe200078ec0ff */
[----:B--23--:R-:W-:Y:S06]  /*5610*/  @!P0 BRA `(.L_x_101) ;  /* 0x0000000000a48947 */ /* 0x00cfec0003800000 */
[----:B------:R-:W-:Y:S01]  /*5620*/  IMAD.HI.U32 R0, R94, R39, RZ ;  /* 0x000000275e007227 */ /* 0x000fe200078e00ff */
[----:B------:R-:W-:Y:S02]  /*5630*/  ISETP.NE.AND P0, PT, R38, 0x1, PT ;  /* 0x000000012600780c */ /* 0x000fe40003f05270 */
[----:B------:R-:W-:Y:S01]  /*5640*/  ISETP.NE.AND P2, PT, R40, 0x1, PT ;  /* 0x000000012800780c */ /* 0x000fe20003f45270 */
[----:B------:R-:W-:Y:S01]  /*5650*/  IMAD.HI.U32 R4, R95, R88, RZ ;  /* 0x000000585f047227 */ /* 0x000fe200078e00ff */
[----:B------:R-:W-:Y:S02]  /*5660*/  SHF.R.U32.HI R0, RZ, R93, R0 ;  /* 0x0000005dff007219 */ /* 0x000fe40000011600 */
[----:B------:R-:W-:Y:S01]  /*5670*/  ISETP.NE.AND P3, PT, R42, 0x1, PT ;  /* 0x000000012a00780c */ /* 0x000fe20003f65270 */
[----:B------:R-:W-:Y:S01]  /*5680*/  IMAD.HI.U32 R6, R43, R39, RZ ;  /* 0x000000272b067227 */ /* 0x000fe200078e00ff */
[-C--:B------:R-:W-:Y:S02]  /*5690*/  SHF.R.U32.HI R4, RZ, R89.reuse, R4 ;  /* 0x00000059ff047219 */ /* 0x080fe40000011604 */
[----:B------:R-:W-:Y:S01]  /*56a0*/  SEL R0, R94, R0, !P0 ;  /* 0x000000005e007207 */ /* 0x000fe20004000000 */
[----:B------:R-:W-:Y:S01]  /*56b0*/  IMAD.HI.U32 R5, R44, R88, RZ ;  /* 0x000000582c057227 */ /* 0x000fe200078e00ff */
[----:B------:R-:W-:Y:S03]  /*56c0*/  SEL R4, R95, R4, !P3 ;  /* 0x000000045f047207 */ /* 0x000fe60005800000 */
[-C--:B------:R-:W-:Y:S01]  /*56d0*/  IMAD.HI.U32 R3, R0, R36.reuse, RZ ;  /* 0x0000002400037227 */ /* 0x080fe200078e00ff */
[----:B------:R-:W-:Y:S03]  /*56e0*/  SHF.R.U32.HI R5, RZ, R89, R5 ;  /* 0x00000059ff057219 */ /* 0x000fe60000011605 */
[----:B------:R-:W-:Y:S01]  /*56f0*/  IMAD.HI.U32 R2, R4, R36, RZ ;  /* 0x0000002404027227 */ /* 0x000fe200078e00ff */
[----:B------:R-:W-:Y:S02]  /*5700*/  @P2 SHF.R.U32.HI R0, RZ, R37, R3 ;  /* 0x00000025ff002219 */ /* 0x000fe40000011603 */
[----:B------:R-:W-:Y:S02]  /*5710*/  SHF.R.U32.HI R3, RZ, R93, R6 ;  /* 0x0000005dff037219 */ /* 0x000fe40000011606 */
[----:B------:R-:W-:Y:S01]  /*5720*/  @P2 SHF.R.U32.HI R4, RZ, R37, R2 ;  /* 0x00000025ff042219 */ /* 0x000fe20000011602 */
[----:B------:R-:W-:Y:S01]  /*5730*/  IMAD R0, R40, R0, RZ ;  /* 0x0000000028007224 */ /* 0x000fe200078e02ff */
[----:B------:R-:W-:Y:S02]  /*5740*/  SEL R3, R43, R3, !P0 ;  /* 0x000000032b037207 */ /* 0x000fe40004000000 */
[----:B------:R-:W-:Y:S01]  /*5750*/  SEL R2, R44, R5, !P3 ;  /* 0x000000052c027207 */ /* 0x000fe20005800000 */
[----:B------:R-:W-:Y:S01]  /*5760*/  IMAD R5, R40, R4, RZ ;  /* 0x0000000428057224 */ /* 0x000fe200078e02ff */
[C---:B------:R-:W-:Y:S01]  /*5770*/  ISETP.GE.AND P0, PT, R3.reuse, R0, PT ;  /* 0x000000000300720c */ /* 0x040fe20003f06270 */
[C---:B------:R-:W-:Y:S03]  /*5780*/  IMAD.HI.U32 R0, R3.reuse, R36, RZ ;  /* 0x0000002403007227 */ /* 0x040fe600078e00ff */
[C---:B------:R-:W-:Y:S02]  /*5790*/  ISETP.GE.OR P0, PT, R2.reuse, R5, P0 ;  /* 0x000000050200720c */ /* 0x040fe40000706670 */
[----:B------:R-:W-:Y:S04]  /*57a0*/  SHF.R.U32.HI R0, RZ, R37, R0 ;  /* 0x00000025ff007219 */ /* 0x000fe80000011600 */
[C---:B------:R-:W-:Y:S05]  /*57b0*/  SEL R6, R3.reuse, R0, !P2 ;  /* 0x0000000003067207 */ /* 0x040fea0005000000 */
        /* <DEDUP_REMOVED lines=14> */
[----:B------:R-:W-:Y:S07]  /*58a0*/  IMAD R43, R3, R38, R43 ;  /* 0x00000026032b7224 */ /* 0x000fee00078e022b */
.L_x_101:
[----:B-1----:R-:W-:Y:S01]  /*58b0*/  @!P1 ISETP.NE.AND P0, PT, R8, 0x1, PT ;  /* 0x000000010800980c */ /* 0x002fe20003f05270 */
[----:B------:R-:W-:Y:S01]  /*58c0*/  @!P1 IMAD.HI.U32 R2, R43, R9, RZ ;  /* 0x000000092b029227 */ /* 0x000fe200078e00ff */
[----:B------:R-:W-:Y:S01]  /*58d0*/  R2UR UR42, R14 ;  /* 0x000000000e2a72ca */ /* 0x000fe200000e0000 */
[----:B------:R-:W-:Y:S01]  /*58e0*/  BSSY.RECONVERGENT B6, `(.L_x_102) ;  /* 0x0000031000067945 */ /* 0x000fe20003800200 */
[----:B------:R-:W-:Y:S01]  /*58f0*/  R2UR UR41, R15 ;  /* 0x000000000f2972ca */ /* 0x000fe200000e0000 */
[C---:B------:R-:W-:Y:S01]  /*5900*/  @!P1 IMAD.HI.U32 R0, R44.reuse, R10, RZ ;  /* 0x0000000a2c009227 */ /* 0x040fe200078e00ff */
[----:B------:R-:W-:Y:S02]  /*5910*/  @!P1 SHF.R.U32.HI R2, RZ, R12, R2 ;  /* 0x0000000cff029219 */ /* 0x000fe40000011602 */
[----:B------:R-:W-:Y:S01]  /*5920*/  @!P1 ISETP.NE.AND P2, PT, R7, 0x1, PT ;  /* 0x000000010700980c */ /* 0x000fe20003f45270 */
[----:B------:R-:W-:Y:S01]  /*5930*/  VIADD R109, R109, 0x1 ;  /* 0x000000016d6d7836 */ /* 0x000fe20000000000 */
[----:B------:R-:W-:Y:S02]  /*5940*/  @!P1 SEL R2, R43, R2, !P0 ;  /* 0x000000022b029207 */ /* 0x000fe40004000000 */
[----:B------:R-:W-:Y:S02]  /*5950*/  @!P1 SHF.R.U32.HI R0, RZ, R11, R0 ;  /* 0x0000000bff009219 */ /* 0x000fe40000011600 */
[----:B------:R-:W-:Y:S01]  /*5960*/  LOP3.LUT P0, RZ, R97, 0x1b0, RZ, 0xc0, !PT ;  /* 0x000001b061ff7812 */ /* 0x000fe2000780c0ff */
[----:B------:R-:W-:Y:S01]  /*5970*/  USHF.L.U32 UR42, UR42, 0x6, URZ ;  /* 0x000000062a2a7899 */ /* 0x000fe200080006ff */
[----:B------:R-:W-:Y:S01]  /*5980*/  @!P1 SEL R3, R44, R0, !P2 ;  /* 0x000000002c039207 */ /* 0x000fe20005000000 */
[----:B------:R-:W-:Y:S01]  /*5990*/  USHF.L.U32 UR41, UR41, 0x8, URZ ;  /* 0x0000000829297899 */ /* 0x000fe200080006ff */
[----:B------:R-:W-:Y:S03]  /*59a0*/  @P4 SHF.R.U32.HI R98, RZ, 0x10, R17 ;  /* 0x00000010ff624819 */ /* 0x000fe60000011611 */
[----:B------:R-:W-:Y:S02]  /*59b0*/  @!P1 IMAD.IADD R0, R2, 0x1, -R3 ;  /* 0x0000000102009824 */ /* 0x000fe400078e0a03 */
[----:B------:R-:W-:Y:S02]  /*59c0*/  @!P1 IMAD.IADD R2, R3, 0x1, -R2 ;  /* 0x0000000103029824 */ /* 0x000fe400078e0a02 */
[----:B------:R-:W-:Y:S02]  /*59d0*/  @!P1 IMAD R44, R0, R7, R44 ;  /* 0x00000007002c9224 */ /* 0x000fe400078e022c */
[----:B------:R-:W-:Y:S01]  /*59e0*/  @!P1 IMAD R43, R2, R8, R43 ;  /* 0x00000008022b9224 */ /* 0x000fe200078e022b */
[----:B------:R-:W-:Y:S06]  /*59f0*/  @!P0 BRA `(.L_x_103) ;  /* 0x00000000007c8947 */ /* 0x000fec0003800000 */
[----:B------:R-:W1:Y:S01]  /*5a00*/  LDCU.64 UR8, c[0x4][0x80] ;  /* 0x01001000ff0877ac */ /* 0x000e620008000a00 */
[----:B------:R-:W-:Y:S01]  /*5a10*/  MOV R2, 0x0 ;  /* 0x0000000000027802 */ /* 0x000fe20000000f00 */
[----:B------:R-:W-:Y:S02]  /*5a20*/  HFMA2 R12, -RZ, RZ, 0, 5.9604644775390625e-08 ;  /* 0x00000001ff0c7431 */ /* 0x000fe400000001ff */
[----:B------:R-:W-:Y:S01]  /*5a30*/  IMAD.MOV.U32 R8, RZ, RZ, 0x70 ;  /* 0x00000070ff087424 */ /* 0x000fe200078e00ff */
[----:B------:R2:W3:Y:S01]  /*5a40*/  LDC.64 R14, c[0x4][R2] ;  /* 0x01000000020e7b82 */ /* 0x0004e20000000a00 */
[----:B------:R-:W4:Y:S01]  /*5a50*/  LDCU.64 UR6, c[0x4][0x88] ;  /* 0x01001100ff0677ac */ /* 0x000f220008000a00 */
[----:B------:R-:W-:Y:S01]  /*5a60*/  IMAD.MOV.U32 R13, RZ, RZ, RZ ;  /* 0x000000ffff0d7224 */ /* 0x000fe200078e00ff */
[----:B------:R-:W2:Y:S01]  /*5a70*/  LDCU.64 UR4, c[0x4][0x8] ;  /* 0x01000100ff0477ac */ /* 0x000ea20008000a00 */
[----:B-1----:R-:W-:Y:S01]  /*5a80*/  MOV R5, UR9 ;  /* 0x0000000900057c02 */ /* 0x002fe20008000f00 */
[----:B------:R-:W-:Y:S01]  /*5a90*/  IMAD.U32 R4, RZ, RZ, UR8 ;  /* 0x00000008ff047e24 */ /* 0x000fe2000f8e00ff */
[----:B----4-:R-:W-:Y:S01]  /*5aa0*/  MOV R7, UR7 ;  /* 0x0000000700077c02 */ /* 0x010fe20008000f00 */
[----:B------:R-:W-:Y:S01]  /*5ab0*/  IMAD.U32 R6, RZ, RZ, UR6 ;  /* 0x00000006ff067e24 */ /* 0x000fe2000f8e00ff */
[----:B--2---:R-:W-:Y:S01]  /*5ac0*/  MOV R11, UR5 ;  /* 0x00000005000b7c02 */ /* 0x004fe20008000f00 */
[----:B------:R-:W-:Y:S02]  /*5ad0*/  IMAD.U32 R10, RZ, RZ, UR4 ;  /* 0x00000004ff0a7e24 */ /* 0x000fe4000f8e00ff */
[----:B------:R-:W-:Y:S07]  /*5ae0*/  LEPC R20, `(.L_x_104) ;  /* 0x000000001014794e */ /* 0x000fee0000000000 */
[----:B---3-5:R-:W-:Y:S05]  /*5af0*/  CALL.ABS.NOINC R14 ;  /* 0x000000000e007343 */ /* 0x028fea0003c00000 */
.L_x_104:
[----:B------:R-:W1:Y:S01]  /*5b00*/  LDCU.64 UR8, c[0x4][0x80] ;  /* 0x01001000ff0877ac */ /* 0x000e620008000a00 */
[----:B------:R-:W2:Y:S01]  /*5b10*/  LDC.64 R2, c[0x4][R2] ;  /* 0x0100000002027b82 */ /* 0x000ea20000000a00 */
[----:B------:R-:W-:Y:S02]  /*5b20*/  HFMA2 R12, -RZ, RZ, 0, 5.9604644775390625e-08 ;  /* 0x00000001ff0c7431 */ /* 0x000fe400000001ff */
[----:B------:R-:W-:Y:S02]  /*5b30*/  IMAD.MOV.U32 R8, RZ, RZ, 0x70 ;  /* 0x00000070ff087424 */ /* 0x000fe400078e00ff */
[----:B------:R-:W-:Y:S01]  /*5b40*/  IMAD.MOV.U32 R13, RZ, RZ, RZ ;  /* 0x000000ffff0d7224 */ /* 0x000fe200078e00ff */
[----:B------:R-:W3:Y:S01]  /*5b50*/  LDCU.64 UR6, c[0x4][0x88] ;  /* 0x01001100ff0677ac */ /* 0x000ee20008000a00 */
[----:B------:R-:W4:Y:S01]  /*5b60*/  LDCU.64 UR4, c[0x4][0x8] ;  /* 0x01000100ff0477ac */ /* 0x000f220008000a00 */
[----:B-1----:R-:W-:Y:S02]  /*5b70*/  MOV R4, UR8 ;  /* 0x0000000800047c02 */ /* 0x002fe40008000f00 */
[----:B------:R-:W-:Y:S02]  /*5b80*/  MOV R5, UR9 ;  /* 0x0000000900057c02 */ /* 0x000fe40008000f00 */
[----:B---3--:R-:W-:Y:S01]  /*5b90*/  MOV R7, UR7 ;  /* 0x0000000700077c02 */ /* 0x008fe20008000f00 */
[----:B------:R-:W-:Y:S01]  /*5ba0*/  IMAD.U32 R6, RZ, RZ, UR6 ;  /* 0x00000006ff067e24 */ /* 0x000fe2000f8e00ff */
[----:B----4-:R-:W-:Y:S01]  /*5bb0*/  MOV R11, UR5 ;  /* 0x00000005000b7c02 */ /* 0x010fe20008000f00 */
[----:B------:R-:W-:Y:S02]  /*5bc0*/  IMAD.U32 R10, RZ, RZ, UR4 ;  /* 0x00000004ff0a7e24 */ /* 0x000fe4000f8e00ff */
[----:B------:R-:W-:Y:S07]  /*5bd0*/  LEPC R20, `(.L_x_103) ;  /* 0x000000001014794e */ /* 0x000fee0000000000 */
[----:B--2---:R-:W-:Y:S05]  /*5be0*/  CALL.ABS.NOINC R2 ;  /* 0x0000000002007343 */ /* 0x004fea0003c00000 */
.L_x_103:
[----:B------:R-:W-:Y:S05]  /*5bf0*/  BSYNC.RECONVERGENT B6 ;  /* 0x0000000000067941 */ /* 0x000fea0003800200 */
.L_x_102:
[----:B------:R-:W-:Y:S01]  /*5c00*/  ISETP.NE.U32.AND P4, PT, R86, RZ, PT ;  /* 0x000000ff5600720c */ /* 0x000fe20003f85070 */
[----:B------:R-:W-:Y:S01]  /*5c10*/  UISETP.NE.AND UP2, UPT, UR50, URZ, UPT ;  /* 0x000000ff3200728c */ /* 0x000fe2000bf45270 */
[----:B------:R-:W-:Y:S01]  /*5c20*/  ISETP.NE.U32.AND P2, PT, RZ, UR38, PT ;  /* 0x00000026ff007c0c */ /* 0x000fe2000bf45070 */
[----:B------:R-:W-:Y:S01]  /*5c30*/  UISETP.NE.U32.AND UP1, UPT, UR44, URZ, UPT ;  /* 0x000000ff2c00728c */ /* 0x000fe2000bf25070 */
[----:B------:R-:W-:Y:S01]  /*5c40*/  ISETP.NE.AND.EX P4, PT, R87, RZ, PT, P4 ;  /* 0x000000ff5700720c */ /* 0x000fe20003f85340 */
[----:B------:R-:W-:Y:S01]  /*5c50*/  UPLOP3.LUT UP0, UPT, UPT, UPT, UPT, 0x40, 0x4 ;  /* 0x000000000004789c */ /* 0x000fe20003f0e870 */
[----:B------:R-:W-:Y:S01]  /*5c60*/  ISETP.NE.AND.EX P2, PT, RZ, UR39, PT, P2 ;  /* 0x00000027ff007c0c */ /* 0x000fe2000bf45320 */
[----:B------:R-:W-:Y:S01]  /*5c70*/  UISETP.NE.AND.EX UP1, UPT, UR45, URZ, UPT, UP1 ;  /* 0x000000ff2d00728c */ /* 0x000fe2000bf25310 */
[----:B------:R-:W-:Y:S04]  /*5c80*/  PLOP3.LUT P1, PT, PT, PT, UP2, 0x80, 0x8 ;  /* 0x000000000008781c */ /* 0x000fe80003f2f028 */
[----:B------:R-:W-:Y:S06]  /*5c90*/  @UP2 UPLOP3.LUT UP0, UPT, UPT, UPT, UP1, 0x80, 0x8 ;  /* 0x000000000008289c */ /* 0x000fec0003f0f010 */
[----:B------:R-:W-:Y:S01]  /*5ca0*/  PLOP3.LUT P0, PT, PT, PT, UP0, 0x80, 0x8 ;  /* 0x000000000008781c */ /* 0x000fe20003f0f008 */
[----:B------:R-:W-:Y:S01]  /*5cb0*/  @!UPT UIADD3 URZ, UPT, UPT, URZ, URZ, URZ ;  /* 0x000000fffffff290 */ /* 0x000fe2000fffe0ff */
[----:B------:R-:W-:Y:S11]  /*5cc0*/  BRA.U !UP1, `(.L_x_105) ;  /* 0x0000000109387547 */ /* 0x000ff6000b800000 */
[----:B------:R-:W-:Y:S01]  /*5cd0*/  UISETP.NE.U32.AND UP0, UPT, UR38, URZ, UPT ;  /* 0x000000ff2600728c */ /* 0x000fe2000bf05070 */
[----:B------:R-:W-:Y:S02]  /*5ce0*/  HFMA2 R0, -RZ, RZ, 0, 5.9604644775390625e-08 ;  /* 0x00000001ff007431 */ /* 0x000fe400000001ff */
[----:B------:R-:W-:Y:S01]  /*5cf0*/  IMAD.MOV.U32 R92, RZ, RZ, 0x1 ;  /* 0x00000001ff5c7424 */ /* 0x000fe200078e00ff */
[----:B------:R-:W-:Y:S06]  /*5d00*/  UISETP.NE.AND.EX UP0, UPT, UR39, URZ, UPT, UP0 ;  /* 0x000000ff2700728c */ /* 0x000fec000bf05300 */
[----:B------:R-:W-:Y:S05]  /*5d10*/  PLOP3.LUT P3, PT, PT, PT, UP0, 0x80, 0x8 ;  /* 0x000000000008781c */ /* 0x000fea0003f6f008 */
[----:B------:R-:W1:Y:S01]  /*5d20*/  @UP0 LDCU.64 UR6, c[0x0][0x888] ;  /* 0x00011100ff0607ac */ /* 0x000e620008000a00 */
[----:B------:R-:W-:Y:S07]  /*5d30*/  @UP0 UIMAD UR4, UR36, UR44, URZ ;  /* 0x0000002c240402a4 */ /* 0x000fee000f8e02ff */
[----:B------:R-:W-:Y:S01]  /*5d40*/  @!P3 PRMT R92, R0, 0x7610, R92 ;  /* 0x00007610005cb816 */ /* 0x000fe2000000005c */
[----:B-1----:R-:W-:Y:S03]  /*5d50*/  @UP0 UIMAD.WIDE UR6, UR4, 0x4, UR6 ;  /* 0x00000004040608a5 */ /* 0x002fe6000f8e0206 */
[----:B------:R-:W1:Y:S03]  /*5d60*/  @!UP0 LDCU UR4, c[0x0][0x880] ;  /* 0x00011000ff0487ac */ /* 0x000e660008000800 */
[----:B------:R-:W-:Y:S01]  /*5d70*/  IMAD.U32 R2, RZ, RZ, UR6 ;  /* 0x00000006ff027e24 */ /* 0x000fe2000f8e00ff */
[----:B------:R-:W-:Y:S05]  /*5d80*/  MOV R3, UR7 ;  /* 0x0000000700037c02 */ /* 0x000fea0008000f00 */
[----:B-----5:R2:W5:Y:S02]  /*5d90*/  @P3 LDG.E R49, desc[UR46][R2.64] ;  /* 0x0000002e02313981 */ /* 0x020564000c1e1900 */
[----:B-12---:R-:W-:Y:S02]  /*5da0*/  @!P3 IMAD.U32 R49, RZ, RZ, UR4 ;  /* 0x00000004ff31be24 */ /* 0x006fe4000f8e00ff */
.L_x_105:
[----:B------:R-:W-:Y:S05]  /*5db0*/  @!P4 BRA `(.L_x_106) ;  /* 0x000000000020c947 */ /* 0x000fea0003800000 */
[----:B------:R-:W-:Y:S04]  /*5dc0*/  ISETP.NE.U32.AND P3, PT, R84, RZ, PT ;  /* 0x000000ff5400720c */ /* 0x000fe80003f65070 */
[----:B------:R-:W-:Y:S11]  /*5dd0*/  ISETP.NE.AND.EX P3, PT, R85, RZ, PT, P3 ;  /* 0x000000ff5500720c */ /* 0x000ff60003f65330 */
[----:B------:R-:W-:Y:S02]  /*5de0*/  @!UPT UIADD3 URZ, UPT, UPT, URZ, URZ, URZ ;  /* 0x000000fffffff290 */ /* 0x000fe4000fffe0ff */
[----:B------:R-:W1:Y:S01]  /*5df0*/  @P3 LDC.64 R2, c[0x0][0x8a8] ;  /* 0x00022a00ff023b82 */ /* 0x000e620000000a00 */
[----:B------:R-:W-:Y:S04]  /*5e00*/  @P3 IMAD R0, R86, UR36, RZ ;  /* 0x0000002456003c24 */ /* 0x000fe8000f8e02ff */
[----:B-1----:R-:W-:Y:S05]  /*5e10*/  @P3 IMAD.WIDE R2, R0, 0x4, R2 ;  /* 0x0000000400023825 */ /* 0x002fea00078e0202 */
[----:B-----5:R1:W5:Y:S02]  /*5e20*/  @P3 LDG.E R47, desc[UR46][R2.64] ;  /* 0x0000002e022f3981 */ /* 0x020364000c1e1900 */
[----:B-1----:R-:W2:Y:S02]  /*5e30*/  @!P3 LDC R47, c[0x0][0x8a0] ;  /* 0x00022800ff2fbb82 */ /* 0x002ea40000000800 */
.L_x_106:
[----:B-----5:R-:W-:Y:S01]  /*5e40*/  FSETP.NEU.AND P3, PT, R49, RZ, PT ;  /* 0x000000ff3100720b */ /* 0x020fe20003f6d000 */
[----:B------:R-:W-:Y:S01]  /*5e50*/  BSSY B1, `(.L_x_107) ;  /* 0x0000039000017945 */ /* 0x000fe20003800000 */
[----:B------:R-:W-:Y:S01]  /*5e60*/  SEL R3, RZ, 0xffffffff, P2 ;  /* 0xffffffffff037807 */ /* 0x000fe20001000000 */
[----:B------:R-:W-:Y:S01]  /*5e70*/  IMAD.MOV.U32 R61, RZ, RZ, 0x1 ;  /* 0x00000001ff3d7424 */ /* 0x000fe200078e00ff */
[----:B------:R-:W-:Y:S01]  /*5e80*/  @P1 LOP3.LUT P2, RZ, R92, 0xff, RZ, 0xc0, !PT ;  /* 0x000000ff5cff1812 */ /* 0x000fe2000784c0ff */
[----:B------:R-:W-:Y:S01]  /*5e90*/  IMAD R48, R45, 0x80, R46 ;  /* 0x000000802d307824 */ /* 0x000fe200078e022e */
[----:B------:R-:W-:Y:S01]  /*5ea0*/  @P1 SEL R0, RZ, 0xffffffff, P3 ;  /* 0xffffffffff001807 */ /* 0x000fe20001800000 */
[----:B------:R-:W-:Y:S01]  /*5eb0*/  IMAD R110, R105, -0x10, R103 ;  /* 0xfffffff0696e7824 */ /* 0x000fe200078e0267 */
[----:B------:R-:W-:Y:S01]  /*5ec0*/  LOP3.LUT R101, R101, 0x1, RZ, 0x3c, !PT ;  /* 0x0000000165657812 */ /* 0x000fe200078e3cff */
[----:B------:R-:W-:Y:S01]  /*5ed0*/  IMAD.MOV.U32 R60, RZ, RZ, RZ ;  /* 0x000000ffff3c7224 */ /* 0x000fe200078e00ff */
[----:B------:R-:W-:Y:S02]  /*5ee0*/  @P0 SEL R0, R3, R0, !P2 ;  /* 0x0000000003000207 */ /* 0x000fe40005000000 */
[----:B------:R-:W-:Y:S02]  /*5ef0*/  CS2R R82, SRZ ;  /* 0x0000000000527805 */ /* 0x000fe4000001ff00 */
[----:B------:R-:W-:Y:S02]  /*5f00*/  LEA R112, R45, UR48, 0x3 ;  /* 0x000000302d707c11 */ /* 0x000fe4000f8e18ff */
[----:B------:R-:W-:Y:S02]  /*5f10*/  CS2R R80, SRZ ;  /* 0x0000000000507805 */ /* 0x000fe4000001ff00 */
[----:B------:R-:W-:Y:S02]  /*5f20*/  @P1 LOP3.LUT R0, R0, 0x1, RZ, 0xc0, !PT ;  /* 0x0000000100001812 */ /* 0x000fe400078ec0ff */
[----:B------:R-:W-:Y:S02]  /*5f30*/  CS2R R74, SRZ ;  /* 0x00000000004a7805 */ /* 0x000fe4000001ff00 */
[----:B------:R-:W-:Y:S02]  /*5f40*/  PLOP3.LUT P2, PT, PT, PT, UP1, 0x80, 0x8 ;  /* 0x000000000008781c */ /* 0x000fe40003f4f018 */
[----:B------:R-:W-:Y:S02]  /*5f50*/  CS2R R72, SRZ ;  /* 0x0000000000487805 */ /* 0x000fe4000001ff00 */
[----:B------:R-:W-:Y:S02]  /*5f60*/  ISETP.NE.U32.OR P5, PT, R0, 0x1, !P1 ;  /* 0x000000010000780c */ /* 0x000fe40004fa5470 */
[----:B------:R-:W-:Y:S02]  /*5f70*/  CS2R R66, SRZ ;  /* 0x0000000000427805 */ /* 0x000fe4000001ff00 */
[----:B------:R-:W-:Y:S02]  /*5f80*/  LOP3.LUT P4, R108, R92, 0xff, RZ, 0xc0, !PT ;  /* 0x000000ff5c6c7812 */ /* 0x000fe4000788c0ff */
[----:B------:R-:W-:Y:S02]  /*5f90*/  CS2R R64, SRZ ;  /* 0x0000000000407805 */ /* 0x000fe4000001ff00 */
[----:B------:R-:W-:Y:S02]  /*5fa0*/  SEL R2, RZ, 0xffffffff, P3 ;  /* 0xffffffffff027807 */ /* 0x000fe40001800000 */
[----:B------:R-:W-:Y:S02]  /*5fb0*/  CS2R R58, SRZ ;  /* 0x00000000003a7805 */ /* 0x000fe4000001ff00 */
[----:B------:R-:W-:Y:S02]  /*5fc0*/  P2R R111, PR, RZ, 0x20 ;  /* 0x00000020ff6f7803 */ /* 0x000fe40000000000 */
[----:B------:R-:W-:Y:S02]  /*5fd0*/  CS2R R56, SRZ ;  /* 0x0000000000387805 */ /* 0x000fe4000001ff00 */
[----:B------:R-:W-:Y:S02]  /*5fe0*/  @P2 SEL R2, R3, R2, !P4 ;  /* 0x0000000203022207 */ /* 0x000fe40006000000 */
[----:B------:R-:W-:Y:S02]  /*5ff0*/  @P5 SHF.L.U32 R0, R101, 0x1f, RZ ;  /* 0x0000001f65005819 */ /* 0x000fe400000006ff */
[----:B------:R-:W-:Y:S02]  /*6000*/  LOP3.LUT R2, R2, 0x1, RZ, 0xc0, !PT ;  /* 0x0000000102027812 */ /* 0x000fe400078ec0ff */
[----:B------:R1:W3:Y:S02]  /*6010*/  @P5 SYNCS.PHASECHK.TRANS64.TRYWAIT P1, [UR48+0x30], R0 ;  /* 0x00003000ff0055a7 */ /* 0x0002e40008021130 */
[----:B------:R-:W-:Y:S04]  /*6020*/  ISETP.NE.U32.AND P2, PT, R2, 0x1, PT ;  /* 0x000000010200780c */ /* 0x000fe80003f45070 */
[----:B------:R-:W-:Y:S02]  /*6030*/  P2R R62, PR, RZ, 0x4 ;  /* 0x00000004ff3e7803 */ /* 0x000fe40000000000 */
[----:B-1----:R-:W-:Y:S04]  /*6040*/  SHF.L.U32 R0, R100, 0x1f, RZ ;  /* 0x0000001f64007819 */ /* 0x002fe800000006ff */
[----:B------:R1:W4:Y:S01]  /*6050*/  SYNCS.PHASECHK.TRANS64.TRYWAIT P0, [R112+URZ+0xa0], R0 ;  /* 0x0000a000700075a7 */ /* 0x00032200080011ff */
[----:B---3--:R-:W-:Y:S01]  /*6060*/  @P5 SEL R61, RZ, 0x1, !P1 ;  /* 0x00000001ff3d5807 */ /* 0x008fe20004800000 */
[----:B-1----:R-:W-:Y:S06]  /*6070*/  @!P5 BRA `(.L_x_108) ;  /* 0x000000000058d947 */ /* 0x002fec0003800000 */
[----:B------:R-:W-:Y:S01]  /*6080*/  IMAD.MOV.U32 R83, RZ, RZ, RZ ;  /* 0x000000ffff537224 */ /* 0x000fe200078e00ff */
[----:B------:R-:W-:Y:S01]  /*6090*/  ISETP.NE.AND P1, PT, R61, RZ, PT ;  /* 0x000000ff3d00720c */ /* 0x000fe20003f25270 */
[----:B------:R-:W-:Y:S01]  /*60a0*/  BSSY B0, `(.L_x_109) ;  /* 0x000000c000007945 */ /* 0x000fe20003800000 */
[----:B------:R-:W-:Y:S02]  /*60b0*/  CS2R R58, SRZ ;  /* 0x00000000003a7805 */ /* 0x000fe4000001ff00 */
[----:B------:R-:W-:Y:S02]  /*60c0*/  CS2R R56, SRZ ;  /* 0x0000000000387805 */ /* 0x000fe4000001ff00 */
[----:B------:R-:W-:Y:S02]  /*60d0*/  CS2R R66, SRZ ;  /* 0x0000000000427805 */ /* 0x000fe4000001ff00 */
[----:B------:R-:W-:Y:S02]  /*60e0*/  CS2R R64, SRZ ;  /* 0x0000000000407805 */ /* 0x000fe4000001ff00 */
[----:B------:R-:W-:Y:S02]  /*60f0*/  CS2R R74, SRZ ;  /* 0x00000000004a7805 */ /* 0x000fe4000001ff00 */
[----:B------:R-:W-:Y:S02]  /*6100*/  CS2R R72, SRZ ;  /* 0x0000000000487805 */ /* 0x000fe4000001ff00 */
[----:B------:R-:W-:Y:S01]  /*6110*/  CS2R R80, SRZ ;  /* 0x0000000000507805 */ /* 0x000fe2000001ff00 */
[----:B------:R-:W-:Y:S06]  /*6120*/  @P1 BRA `(.L_x_110) ;  /* 0x00000000000c1947 */ /* 0x000fec0003800000 */
[----:B------:R-:W-:Y:S04]  /*6130*/  SHF.L.U32 R3, R101, 0x1f, RZ ;  /* 0x0000001f65037819 */ /* 0x000fe800000006ff */
[----:B------:R-:W1:Y:S02]  /*6140*/  SYNCS.PHASECHK.TRANS64.TRYWAIT P1, [UR48+0x30], R3 ;  /* 0x00003003ff0075a7 */ /* 0x000e640008021130 */
[----:B-1----:R-:W-:Y:S05]  /*6150*/  @!P1 BRA `(.L_x_111) ;  /* 0x0000003c00e49947 */ /* 0x002fea0003800000 */
.L_x_110:
[----:B------:R-:W-:Y:S05]  /*6160*/  BSYNC B0 ;  /* 0x0000000000007941 */ /* 0x000fea0003800000 */
.L_x_109:
[----:B------:R-:W-:Y:S01]  /*6170*/  ISETP.NE.AND P1, PT, R62, RZ, PT ;  /* 0x000000ff3e00720c */ /* 0x000fe20003f25270 */
[----:B------:R-:W-:Y:S11]  /*6180*/  HFMA2 R60, -RZ, RZ, 0, 5.9604644775390625e-08 ;  /* 0x00000001ff3c7431 */ /* 0x000ff600000001ff */
[----:B------:R-:W-:Y:S01]  /*6190*/  @!UPT UIADD3 URZ, UPT, UPT, URZ, URZ, URZ ;  /* 0x000000fffffff290 */ /* 0x000fe2000fffe0ff */
[----:B------:R3:W1:Y:S04]  /*61a0*/  @P1 LDS.128 R56, [R104] ;  /* 0x0000000068381984 */ /* 0x0006680000000c00 */
[----:B------:R3:W1:Y:S04]  /*61b0*/  @P1 LDS.128 R64, [R103+0x10] ;  /* 0x0000100067401984 */ /* 0x0006680000000c00 */
[----:B------:R3:W1:Y:S04]  /*61c0*/  @P1 LDS.128 R72, [R102+0x20] ;  /* 0x0000200066481984 */ /* 0x0006680000000c00 */
[----:B------:R3:W1:Y:S02]  /*61d0*/  @P1 LDS.128 R80, [R110+0x30] ;  /* 0x000030006e501984 */ /* 0x0006640000000c00 */
.L_x_108:
[----:B------:R-:W-:Y:S05]  /*61e0*/  BSYNC B1 ;  /* 0x0000000000017941 */ /* 0x000fea0003800000 */
.L_x_107:
[----:B-1----:R-:W-:Y:S04]  /*61f0*/  SHF.R.U32.HI R2, RZ, 0x15, R48 ;  /* 0x00000015ff027819 */ /* 0x002fe80000011630 */
[----:B------:R-:W-:Y:S01]  /*6200*/  LOP3.LUT P1, RZ, R2, 0x3, R96, 0x48, !PT ;  /* 0x0000000302ff7812 */ /* 0x000fe20007824860 */
[----:B------:R-:W-:Y:S01]  /*6210*/  @!UPT UIADD3 URZ, UPT, UPT, URZ, URZ, URZ ;  /* 0x000000fffffff290 */ /* 0x000fe2000fffe0ff */
[----:B----4-:R-:W-:Y:S11]  /*6220*/  @P0 BRA `(.L_x_112) ;  /* 0x0000000000080947 */ /* 0x010ff60003800000 */
[----:B------:R-:W1:Y:S02]  /*6230*/  SYNCS.PHASECHK.TRANS64.TRYWAIT P0, [R112+URZ+0xa0], R0 ;  /* 0x0000a000700075a7 */ /* 0x000e6400080011ff */
[----:B-1----:R-:W-:Y:S05]  /*6240*/  @!P0 BRA `(.L_x_113) ;  /* 0x0000003c00c08947 */ /* 0x002fea0003800000 */
.L_x_112:
[----:B------:R-:W-:Y:S05]  /*6250*/  @!P1 BRA `(.L_x_114) ;  /* 0x0000000000409947 */ /* 0x000fea0003800000 */
[----:B------:R-:W4:Y:S01]  /*6260*/  LDCU.64 UR8, c[0x4][0x70] ;  /* 0x01000e00ff0877ac */ /* 0x000f220008000a00 */
[----:B------:R-:W-:Y:S01]  /*6270*/  MOV R3, 0x0 ;  /* 0x0000000000037802 */ /* 0x000fe20000000f00 */
[----:B------:R-:W-:Y:S02]  /*6280*/  HFMA2 R12, -RZ, RZ, 0, 5.9604644775390625e-08 ;  /* 0x00000001ff0c7431 */ /* 0x000fe400000001ff */
[----:B------:R-:W-:Y:S02]  /*6290*/  IMAD.MOV.U32 R8, RZ, RZ, 0x192 ;  /* 0x00000192ff087424 */ /* 0x000fe400078e00ff */
[----:B------:R-:W-:Y:S01]  /*62a0*/  IMAD.MOV.U32 R13, RZ, RZ, RZ ;  /* 0x000000ffff0d7224 */ /* 0x000fe200078e00ff */
[----:B------:R-:W5:Y:S01]  /*62b0*/  LDCU.64 UR6, c[0x4][0x78] ;  /* 0x01000f00ff0677ac */ /* 0x000f620008000a00 */
[----:B------:R-:W1:Y:S01]  /*62c0*/  LDC.64 R2, c[0x4][R3] ;  /* 0x0100000003027b82 */ /* 0x000e620000000a00 */
[----:B------:R-:W2:Y:S01]  /*62d0*/  LDCU.64 UR4, c[0x4][0x10] ;  /* 0x01000200ff0477ac */ /* 0x000ea20008000a00 */
[----:B----4-:R-:W-:Y:S01]  /*62e0*/  MOV R5, UR9 ;  /* 0x0000000900057c02 */ /* 0x010fe20008000f00 */
[----:B------:R-:W-:Y:S01]  /*62f0*/  IMAD.U32 R4, RZ, RZ, UR8 ;  /* 0x00000008ff047e24 */ /* 0x000fe2000f8e00ff */
[----:B-----5:R-:W-:Y:S01]  /*6300*/  MOV R7, UR7 ;  /* 0x0000000700077c02 */ /* 0x020fe20008000f00 */
[----:B------:R-:W-:Y:S01]  /*6310*/  IMAD.U32 R6, RZ, RZ, UR6 ;  /* 0x00000006ff067e24 */ /* 0x000fe2000f8e00ff */
[----:B--2---:R-:W-:Y:S01]  /*6320*/  MOV R11, UR5 ;  /* 0x00000005000b7c02 */ /* 0x004fe20008000f00 */
[----:B------:R-:W-:Y:S02]  /*6330*/  IMAD.U32 R10, RZ, RZ, UR4 ;  /* 0x00000004ff0a7e24 */ /* 0x000fe4000f8e00ff */
[----:B------:R-:W-:Y:S07]  /*6340*/  LEPC R20, `(.L_x_114) ;  /* 0x000000001014794e */ /* 0x000fee0000000000 */
[----:B-1-3--:R-:W-:Y:S05]  /*6350*/  CALL.ABS.NOINC R2 ;  /* 0x0000000002007343 */ /* 0x00afea0003c00000 */
.L_x_114:
[----:B------:R-:W-:Y:S05]  /*6360*/  WARPSYNC.ALL ;  /* 0x0000000000007948 */ /* 0x000fea0003800000 */
[----:B------:R-:W-:Y:S01]  /*6370*/  R2UR UR4, R48 ;  /* 0x00000000300472ca */ /* 0x000fe200000e0000 */
[--C-:B------:R-:W-:Y:S01]  /*6380*/  HADD2.F32 R50, -RZ, R56.reuse.H0_H0 ;  /* 0x20000038ff327230 */ /* 0x100fe20000004100 */
[----:B------:R-:W-:Y:S01]  /*6390*/  ISETP.NE.AND P0, PT, R106, RZ, PT ;  /* 0x000000ff6a00720c */ /* 0x000fe20003f05270 */
[----:B------:R-:W-:Y:S01]  /*63a0*/  HADD2.F32 R51, -RZ, R56.H1_H1 ;  /* 0x30000038ff337230 */ /* 0x000fe20000004100 */
[----:B------:R-:W-:Y:S01]  /*63b0*/  BSSY.RECONVERGENT B0, `(.L_x_115) ;  /* 0x000008a000007945 */ /* 0x000fe20003800200 */
[--C-:B------:R-:W-:Y:S08]  /*63c0*/  HADD2.F32 R52, -RZ, R57.reuse.H0_H0 ;  /* 0x20000039ff347230 */ /* 0x100ff00000004100 */
[----:B------:R-:W1:Y:S02]  /*63d0*/  LDTM.x32 R4, tmem[UR4] ;  /* 0x00000004000479ee */ /* 0x000e6400082c0000 */
[C---:B-12---:R-:W-:Y:S01]  /*63e0*/  FMUL R0, R47.reuse, R4 ;  /* 0x000000042f007220 */ /* 0x046fe20000400000 */
[C---:B------:R-:W-:Y:S01]  /*63f0*/  FMUL R2, R47.reuse, R5 ;  /* 0x000000052f027220 */ /* 0x040fe20000400000 */
[C---:B------:R-:W-:Y:S01]  /*6400*/  FMUL R4, R47.reuse, R8 ;  /* 0x000000082f047220 */ /* 0x040fe20000400000 */
[----:B------:R-:W-:Y:S01]  /*6410*/  FMUL R3, R47, R6 ;  /* 0x000000062f037220 */ /* 0x000fe20000400000 */
[C---:B------:R-:W-:Y:S01]  /*6420*/  FFMA R0, R49.reuse, R50, R0 ;  /* 0x0000003231007223 */ /* 0x040fe20000000000 */
[----:B------:R-:W-:Y:S01]  /*6430*/  FFMA R2, R49, R51, R2 ;  /* 0x0000003331027223 */ /* 0x000fe20000000002 */
[C---:B------:R-:W-:Y:S01]  /*6440*/  FMUL R5, R47.reuse, R9 ;  /* 0x000000092f057220 */ /* 0x040fe20000400000 */
        /* <DEDUP_REMOVED lines=16> */
[----:B------:R-:W-:Y:S02]  /*6550*/  HADD2.F32 R32, -RZ, R57.H1_H1 ;  /* 0x30000039ff207230 */ /* 0x000fe40000004100 */
[C---:B------:R-:W-:Y:S01]  /*6560*/  FMUL R26, R47.reuse, R30 ;  /* 0x0000001e2f1a7220 */ /* 0x040fe20000400000 */
[----:B------:R-:W-:Y:S01]  /*6570*/  FMUL R29, R47, R33 ;  /* 0x000000212f1d7220 */ /* 0x000fe20000400000 */
[--C-:B------:R-:W-:Y:S02]  /*6580*/  HADD2.F32 R33, -RZ, R58.reuse.H0_H0 ;  /* 0x2000003aff217230 */ /* 0x100fe40000004100 */
[----:B------:R-:W-:Y:S01]  /*6590*/  FFMA R3, R49, R52, R3 ;  /* 0x0000003431037223 */ /* 0x000fe20000000003 */
[C---:B------:R-:W-:Y:S01]  /*65a0*/  FMUL R7, R47.reuse, R7 ;  /* 0x000000072f077220 */ /* 0x040fe20000400000 */
[----:B------:R-:W-:Y:S01]  /*65b0*/  FMUL R30, R47, R34 ;  /* 0x000000222f1e7220 */ /* 0x000fe20000400000 */
[----:B------:R-:W-:Y:S01]  /*65c0*/  HADD2.F32 R34, -RZ, R58.H1_H1 ;  /* 0x3000003aff227230 */ /* 0x000fe20000004100 */
[----:B------:R-:W-:Y:S01]  /*65d0*/  F2FP.F16.F32.PACK_AB R52, R2, R0 ;  /* 0x000000000234723e */ /* 0x000fe200000000ff */
[--C-:B------:R-:W-:Y:S02]  /*65e0*/  HADD2.F32 R0, -RZ, R59.reuse.H0_H0 ;  /* 0x2000003bff007230 */ /* 0x100fe40000004100 */
[C---:B------:R-:W-:Y:S01]  /*65f0*/  FFMA R7, R49.reuse, R32, R7 ;  /* 0x0000002031077223 */ /* 0x040fe20000000007 */
[----:B------:R-:W-:Y:S02]  /*6600*/  HADD2.F32 R2, -RZ, R59.H1_H1 ;  /* 0x3000003bff027230 */ /* 0x000fe40000004100 */
[C---:B------:R-:W-:Y:S01]  /*6610*/  FFMA R4, R49.reuse, R33, R4 ;  /* 0x0000002131047223 */ /* 0x040fe20000000004 */
[C---:B------:R-:W-:Y:S01]  /*6620*/  FFMA R5, R49.reuse, R34, R5 ;  /* 0x0000002231057223 */ /* 0x040fe20000000005 */
[----:B------:R-:W-:Y:S01]  /*6630*/  FFMA R6, R49, R0, R6 ;  /* 0x0000000031067223 */ /* 0x000fe20000000006 */
[--C-:B------:R-:W-:Y:S02]  /*6640*/  HADD2.F32 R0, -RZ, R64.reuse.H0_H0 ;  /* 0x20000040ff007230 */ /* 0x100fe40000004100 */
[----:B------:R-:W-:Y:S01]  /*6650*/  FMUL R11, R47, R11 ;  /* 0x0000000b2f0b7220 */ /* 0x000fe20000400000 */
[----:B------:R-:W-:Y:S01]  /*6660*/  F2FP.F16.F32.PACK_AB R53, R7, R3 ;  /* 0x000000030735723e */ /* 0x000fe200000000ff */
[--C-:B------:R-:W-:Y:S02]  /*6670*/  HADD2.F32 R3, -RZ, R65.reuse.H0_H0 ;  /* 0x20000041ff037230 */ /* 0x100fe40000004100 */
[----:B------:R-:W-:Y:S01]  /*6680*/  FMUL R15, R47, R15 ;  /* 0x0000000f2f0f7220 */ /* 0x000fe20000400000 */
[C---:B------:R-:W-:Y:S01]  /*6690*/  FFMA R11, R49.reuse, R2, R11 ;  /* 0x00000002310b7223 */ /* 0x040fe2000000000b */
[----:B------:R-:W-:Y:S02]  /*66a0*/  HADD2.F32 R2, -RZ, R64.H1_H1 ;  /* 0x30000040ff027230 */ /* 0x000fe40000004100 */
[----:B------:R-:W-:Y:S01]  /*66b0*/  FFMA R8, R49, R0, R8 ;  /* 0x0000000031087223 */ /* 0x000fe20000000008 */
[----:B------:R-:W-:Y:S02]  /*66c0*/  HADD2.F32 R0, -RZ, R65.H1_H1 ;  /* 0x30000041ff007230 */ /* 0x000fe40000004100 */
[C---:B------:R-:W-:Y:S01]  /*66d0*/  FMUL R19, R47.reuse, R19 ;  /* 0x000000132f137220 */ /* 0x040fe20000400000 */
[----:B------:R-:W-:Y:S01]  /*66e0*/  FMUL R23, R47, R23 ;  /* 0x000000172f177220 */ /* 0x000fe20000400000 */
[C---:B------:R-:W-:Y:S01]  /*66f0*/  FFMA R9, R49.reuse, R2, R9 ;  /* 0x0000000231097223 */ /* 0x040fe20000000009 */
[C---:B------:R-:W-:Y:S01]  /*6700*/  FFMA R10, R49.reuse, R3, R10 ;  /* 0x00000003310a7223 */ /* 0x040fe2000000000a */
[----:B------:R-:W-:Y:S01]  /*6710*/  FFMA R15, R49, R0, R15 ;  /* 0x00000000310f7223 */ /* 0x000fe2000000000f */
[--C-:B------:R-:W-:Y:S02]  /*6720*/  HADD2.F32 R2, -RZ, R66.reuse.H0_H0 ;  /* 0x20000042ff027230 */ /* 0x100fe40000004100 */
[----:B------:R-:W-:Y:S01]  /*6730*/  FMUL R27, R47, R27 ;  /* 0x0000001b2f1b7220 */ /* 0x000fe20000400000 */
[----:B------:R-:W-:Y:S01]  /*6740*/  HADD2.F32 R0, -RZ, R66.H1_H1 ;  /* 0x30000042ff007230 */ /* 0x000fe20000004100 */
[----:B------:R-:W-:Y:S01]  /*6750*/  F2FP.F16.F32.PACK_AB R54, R5, R4 ;  /* 0x000000040536723e */ /* 0x000fe200000000ff */
[--C-:B------:R-:W-:Y:S02]  /*6760*/  HADD2.F32 R3, -RZ, R67.reuse.H0_H0 ;  /* 0x20000043ff037230 */ /* 0x100fe40000004100 */
[C---:B------:R-:W-:Y:S01]  /*6770*/  FFMA R12, R49.reuse, R2, R12 ;  /* 0x00000002310c7223 */ /* 0x040fe2000000000c */
[--C-:B------:R-:W-:Y:S02]  /*6780*/  HADD2.F32 R2, -RZ, R72.reuse.H0_H0 ;  /* 0x20000048ff027230 */ /* 0x100fe40000004100 */
[C---:B------:R-:W-:Y:S01]  /*6790*/  FFMA R13, R49.reuse, R0, R13 ;  /* 0x00000000310d7223 */ /* 0x040fe2000000000d */
[----:B------:R-:W-:Y:S02]  /*67a0*/  HADD2.F32 R0, -RZ, R67.H1_H1 ;  /* 0x30000043ff007230 */ /* 0x000fe40000004100 */
[----:B------:R-:W-:Y:S01]  /*67b0*/  FFMA R14, R49, R3, R14 ;  /* 0x00000003310e7223 */ /* 0x000fe2000000000e */
[----:B------:R-:W-:Y:S01]  /*67c0*/  HADD2.F32 R3, -RZ, R72.H1_H1 ;  /* 0x30000048ff037230 */ /* 0x000fe20000004100 */
[----:B------:R-:W-:Y:S01]  /*67d0*/  F2FP.F16.F32.PACK_AB R55, R11, R6 ;  /* 0x000000060b37723e */ /* 0x000fe200000000ff */
[----:B------:R-:W-:Y:S01]  /*67e0*/  FMUL R31, R47, R31 ;  /* 0x0000001f2f1f7220 */ /* 0x000fe20000400000 */
[C---:B------:R-:W-:Y:S01]  /*67f0*/  FFMA R19, R49.reuse, R0, R19 ;  /* 0x0000000031137223 */ /* 0x040fe20000000013 */
[--C-:B------:R-:W-:Y:S02]  /*6800*/  HADD2.F32 R0, -RZ, R73.reuse.H0_H0 ;  /* 0x20000049ff007230 */ /* 0x100fe40000004100 */
[C---:B------:R-:W-:Y:S01]  /*6810*/  FFMA R16, R49.reuse, R2, R16 ;  /* 0x0000000231107223 */ /* 0x040fe20000000010 */
[----:B------:R1:W-:Y:S01]  /*6820*/  STS.128 [R104], R52 ;  /* 0x0000003468007388 */ /* 0x0003e20000000c00 */
[C---:B------:R-:W-:Y:S01]  /*6830*/  FFMA R17, R49.reuse, R3, R17 ;  /* 0x0000000331117223 */ /* 0x040fe20000000011 */
[----:B------:R-:W-:Y:S02]  /*6840*/  HADD2.F32 R2, -RZ, R73.H1_H1 ;  /* 0x30000049ff027230 */ /* 0x000fe40000004100 */
[----:B------:R-:W-:Y:S01]  /*6850*/  FFMA R18, R49, R0, R18 ;  /* 0x0000000031127223 */ /* 0x000fe20000000012 */
[--C-:B------:R-:W-:Y:S01]  /*6860*/  HADD2.F32 R0, -RZ, R74.reuse.H0_H0 ;  /* 0x2000004aff007230 */ /* 0x100fe20000004100 */
[----:B------:R-:W-:Y:S01]  /*6870*/  F2FP.F16.F32.PACK_AB R8, R9, R8 ;  /* 0x000000080908723e */ /* 0x000fe200000000ff */
[--C-:B------:R-:W-:Y:S02]  /*6880*/  HADD2.F32 R3, -RZ, R75.reuse.H0_H0 ;  /* 0x2000004bff037230 */ /* 0x100fe40000004100 */
[C---:B------:R-:W-:Y:S01]  /*6890*/  FFMA R23, R49.reuse, R2, R23 ;  /* 0x0000000231177223 */ /* 0x040fe20000000017 */
[----:B------:R-:W-:Y:S02]  /*68a0*/  HADD2.F32 R2, -RZ, R74.H1_H1 ;  /* 0x3000004aff027230 */ /* 0x000fe40000004100 */
[----:B------:R-:W-:Y:S01]  /*68b0*/  FFMA R20, R49, R0, R20 ;  /* 0x0000000031147223 */ /* 0x000fe20000000014 */
[----:B------:R-:W-:Y:S01]  /*68c0*/  HADD2.F32 R0, -RZ, R75.H1_H1 ;  /* 0x3000004bff007230 */ /* 0x000fe20000004100 */
[----:B------:R-:W-:Y:S01]  /*68d0*/  F2FP.F16.F32.PACK_AB R9, R15, R10 ;  /* 0x0000000a0f09723e */ /* 0x000fe200000000ff */
[----:B------:R-:W-:Y:S02]  /*68e0*/  HADD2.F32 R4, -RZ, R83.H0_H0 ;  /* 0x20000053ff047230 */ /* 0x000fe40000004100 */
[C---:B------:R-:W-:Y:S01]  /*68f0*/  FFMA R21, R49.reuse, R2, R21 ;  /* 0x0000000231157223 */ /* 0x040fe20000000015 */
[C---:B------:R-:W-:Y:S01]  /*6900*/  FFMA R22, R49.reuse, R3, R22 ;  /* 0x0000000331167223 */ /* 0x040fe20000000016 */
[----:B------:R-:W-:Y:S01]  /*6910*/  FFMA R27, R49, R0, R27 ;  /* 0x00000000311b7223 */ /* 0x000fe2000000001b */
[--C-:B------:R-:W-:Y:S01]  /*6920*/  HADD2.F32 R2, -RZ, R80.reuse.H0_H0 ;  /* 0x20000050ff027230 */ /* 0x100fe20000004100 */
[----:B------:R-:W-:Y:S01]  /*6930*/  F2FP.F16.F32.PACK_AB R10, R13, R12 ;  /* 0x0000000c0d0a723e */ /* 0x000fe200000000ff */
[----:B------:R-:W-:Y:S01]  /*6940*/  HADD2.F32 R0, -RZ, R80.H1_H1 ;  /* 0x30000050ff007230 */ /* 0x000fe20000004100 */
[----:B------:R-:W-:Y:S01]  /*6950*/  F2FP.F16.F32.PACK_AB R11, R19, R14 ;  /* 0x0000000e130b723e */ /* 0x000fe200000000ff */
[--C-:B------:R-:W-:Y:S02]  /*6960*/  HADD2.F32 R3, -RZ, R81.reuse.H0_H0 ;  /* 0x20000051ff037230 */ /* 0x100fe40000004100 */
[C---:B------:R-:W-:Y:S01]  /*6970*/  FFMA R24, R49.reuse, R2, R24 ;  /* 0x0000000231187223 */ /* 0x040fe20000000018 */
[--C-:B------:R-:W-:Y:S02]  /*6980*/  HADD2.F32 R2, -RZ, R82.reuse.H0_H0 ;  /* 0x20000052ff027230 */ /* 0x100fe40000004100 */
[C---:B------:R-:W-:Y:S01]  /*6990*/  FFMA R25, R49.reuse, R0, R25 ;  /* 0x0000000031197223 */ /* 0x040fe20000000019 */
[----:B------:R1:W-:Y:S01]  /*69a0*/  STS.128 [R103+0x10], R8 ;  /* 0x0000100867007388 */ /* 0x0003e20000000c00 */
[----:B------:R-:W-:Y:S02]  /*69b0*/  HADD2.F32 R0, -RZ, R81.H1_H1 ;  /* 0x30000051ff007230 */ /* 0x000fe40000004100 */
[----:B------:R-:W-:Y:S01]  /*69c0*/  FFMA R26, R49, R3, R26 ;  /* 0x00000003311a7223 */ /* 0x000fe2000000001a */
[----:B------:R-:W-:Y:S01]  /*69d0*/  HADD2.F32 R3, -RZ, R82.H1_H1 ;  /* 0x30000052ff037230 */ /* 0x000fe20000004100 */
[----:B------:R-:W-:Y:S01]  /*69e0*/  F2FP.F16.F32.PACK_AB R16, R17, R16 ;  /* 0x000000101110723e */ /* 0x000fe200000000ff */
[----:B------:R-:W-:Y:S01]  /*69f0*/  HADD2.F32 R5, -RZ, R83.H1_H1 ;  /* 0x30000053ff057230 */ /* 0x000fe20000004100 */
[----:B------:R-:W-:Y:S01]  /*6a00*/  F2FP.F16.F32.PACK_AB R17, R23, R18 ;  /* 0x000000121711723e */ /* 0x000fe200000000ff */
[----:B------:R-:W-:Y:S01]  /*6a10*/  FFMA R31, R49, R0, R31 ;  /* 0x00000000311f7223 */ /* 0x000fe2000000001f */
[----:B------:R-:W-:Y:S01]  /*6a20*/  FMUL R35, R47, R35 ;  /* 0x000000232f237220 */ /* 0x000fe20000400000 */
[----:B------:R-:W-:Y:S01]  /*6a30*/  F2FP.F16.F32.PACK_AB R18, R21, R20 ;  /* 0x000000141512723e */ /* 0x000fe200000000ff */
[----:B------:R-:W-:Y:S01]  /*6a40*/  FFMA R28, R49, R2, R28 ;  /* 0x00000002311c7223 */ /* 0x000fe2000000001c */
[----:B------:R-:W-:Y:S01]  /*6a50*/  F2FP.F16.F32.PACK_AB R19, R27, R22 ;  /* 0x000000161b13723e */ /* 0x000fe200000000ff */
[C---:B------:R-:W-:Y:S01]  /*6a60*/  FFMA R29, R49.reuse, R3, R29 ;  /* 0x00000003311d7223 */ /* 0x040fe2000000001d */
[C---:B------:R-:W-:Y:S01]  /*6a70*/  FFMA R30, R49.reuse, R4, R30 ;  /* 0x00000004311e7223 */ /* 0x040fe2000000001e */
[----:B------:R-:W-:Y:S01]  /*6a80*/  FFMA R35, R49, R5, R35 ;  /* 0x0000000531237223 */ /* 0x000fe20000000023 */
[----:B------:R-:W-:Y:S01]  /*6a90*/  F2FP.F16.F32.PACK_AB R24, R25, R24 ;  /* 0x000000181918723e */ /* 0x000fe200000000ff */
[----:B------:R1:W-:Y:S01]  /*6aa0*/  STS.128 [R102+0x20], R16 ;  /* 0x0000201066007388 */ /* 0x0003e20000000c00 */
[----:B------:R-:W-:Y:S02]  /*6ab0*/  F2FP.F16.F32.PACK_AB R25, R31, R26 ;  /* 0x0000001a1f19723e */ /* 0x000fe400000000ff */
[----:B------:R-:W-:Y:S02]  /*6ac0*/  F2FP.F16.F32.PACK_AB R26, R29, R28 ;  /* 0x0000001c1d1a723e */ /* 0x000fe400000000ff */
[----:B------:R-:W-:Y:S05]  /*6ad0*/  F2FP.F16.F32.PACK_AB R27, R35, R30 ;  /* 0x0000001e231b723e */ /* 0x000fea00000000ff */
[----:B------:R1:W-:Y:S01]  /*6ae0*/  STS.128 [R110+0x30], R24 ;  /* 0x000030186e007388 */ /* 0x0003e20000000c00 */
[----:B------:R-:W-:Y:S01]  /*6af0*/  @!PT LDS RZ, [RZ] ;  /* 0x00000000fffff984 */ /* 0x000fe20000000800 */
[----:B------:R-:W-:Y:S01]  /*6b00*/  @!PT LDS RZ, [RZ] ;  /* 0x00000000fffff984 */ /* 0x000fe20000000800 */
[----:B------:R-:W-:Y:S01]  /*6b10*/  @!PT LDS RZ, [RZ] ;  /* 0x00000000fffff984 */ /* 0x000fe20000000800 */
[----:B------:R-:W-:Y:S01]  /*6b20*/  @!PT LDS RZ, [RZ] ;  /* 0x00000000fffff984 */ /* 0x000fe20000000800 */
[----:B------:R2:W-:Y:S07]  /*6b30*/  MEMBAR.ALL.CTA ;  /* 0x0000000000007992 */ /* 0x0005ee0000008000 */
[----:B--2---:R-:W2:Y:S02]  /*6b40*/  FENCE.VIEW.ASYNC.S ;  /* 0x00000000000073c6 */ /* 0x004ea40000000000 */
[----:B--2---:R-:W-:Y:S06]  /*6b50*/  BAR.SYNC.DEFER_BLOCKING 0x1, 0x80 ;  /* 0x0042000000007b1d */ /* 0x004fec0000010000 */
[----:B------:R-:W-:Y:S05]  /*6b60*/  @P0 BRA `(.L_x_116) ;  /* 0x0000000000380947 */ /* 0x000fea0003800000 */
[----:B------:R-:W-:Y:S02]  /*6b70*/  UIADD3 UR4, UPT, UPT, UR48, 0x200, URZ ;  /* 0x0000020030047890 */ /* 0x000fe4000fffe0ff */
[----:B------:R-:W-:Y:S01]  /*6b80*/  UIADD3 UR8, UP0, UPT, UR52, 0x680, URZ ;  /* 0x0000068034087890 */ /* 0x000fe2000ff1e0ff */
[----:B------:R-:W-:Y:S01]  /*6b90*/  UMOV UR43, UR36 ;  /* 0x00000024002b7c82 */ /* 0x000fe20008000000 */
[----:B------:R-:W-:Y:S02]  /*6ba0*/  UIADD3 UR5, UPT, UPT, UR41, 0x80, URZ ;  /* 0x0000008029057890 */ /* 0x000fe4000fffe0ff */
[----:B------:R-:W-:Y:S01]  /*6bb0*/  MOV R97, UR4 ;  /* 0x0000000400617c02 */ /* 0x000fe20008000f00 */
[----:B------:R-:W-:Y:S02]  /*6bc0*/  UIADD3.X UR9, UPT, UPT, URZ, UR53, URZ, UP0, !UPT ;  /* 0x00000035ff097290 */ /* 0x000fe400087fe4ff */
[----:B------:R-:W-:Y:S01]  /*6bd0*/  UIADD3 UR4, UPT, UPT, UR48, 0x1200, URZ ;  /* 0x0000120030047890 */ /* 0x000fe2000fffe0ff */
[----:B------:R-:W-:Y:S01]  /*6be0*/  R2UR UR40, R97 ;  /* 0x00000000612872ca */ /* 0x000fe200000e0000 */
[----:B------:R-:W-:Y:S01]  /*6bf0*/  UMOV UR6, UR42 ;  /* 0x0000002a00067c82 */ /* 0x000fe20008000000 */
[----:B------:R-:W-:Y:S11]  /*6c00*/  UMOV UR7, UR36 ;  /* 0x0000002400077c82 */ /* 0x000ff60008000000 */
[----:B------:R2:W-:Y:S01]  /*6c10*/  UTMASTG.3D [UR40], [UR8] ;  /* 0x00000028080073b5 */ /* 0x0005e20008010000 */
[----:B------:R2:W-:Y:S01]  /*6c20*/  UTMASTG.3D [UR4], [UR8] ;  /* 0x00000004080073b5 */ /* 0x0005e20008010000 */
[----:B------:R0:W-:Y:S01]  /*6c30*/  UTMACMDFLUSH ;  /* 0x00000000000079b7 */ /* 0x0001e20000000000 */
[----:B--2---:R-:W-:Y:S04]  /*6c40*/  DEPBAR.LE SB0, 0x1 ;  /* 0x000080400000791a */ /* 0x004fe80000000000 */
.L_x_116:
[----:B------:R-:W-:Y:S05]  /*6c50*/  BSYNC.RECONVERGENT B0 ;  /* 0x0000000000007941 */ /* 0x000fea0003800200 */
.L_x_115:
[----:B------:R-:W-:Y:S01]  /*6c60*/  BAR.SYNC.DEFER_BLOCKING 0x1, 0x80 ;  /* 0x0042000000007b1d */ /* 0x000fe20000010000 */
[----:B------:R-:W-:Y:S01]  /*6c70*/  ISETP.NE.AND P1, PT, R111, RZ, PT ;  /* 0x000000ff6f00720c */ /* 0x000fe20003f25270 */
[----:B------:R-:W-:Y:S01]  /*6c80*/  UISETP.NE.AND UP0, UPT, UR49, URZ, UPT ;  /* 0x000000ff3100728c */ /* 0x000fe2000bf05270 */
[----:B------:R-:W-:Y:S11]  /*6c90*/  LEA R2, R60, UR48, 0x3 ;  /* 0x000000303c027c11 */ /* 0x000ff6000f8e18ff */
[----:B------:R-:W-:Y:S01]  /*6ca0*/  @P1 SHF.L.U32 R3, R101, 0x1f, RZ ;  /* 0x0000001f65031819 */ /* 0x000fe200000006ff */
[----:B------:R-:W-:Y:S06]  /*6cb0*/  BRA.U !UP0, `(.L_x_117) ;  /* 0x0000000108247547 */ /* 0x000fec000b800000 */
[----:B------:R-:W-:Y:S01]  /*6cc0*/  IMAD.U32 R4, RZ, RZ, UR51 ;  /* 0x00000033ff047e24 */ /* 0x000fe2000f8e00ff */
[----:B------:R-:W-:Y:S01]  /*6cd0*/  MOV R0, UR37 ;  /* 0x0000002500007c02 */ /* 0x000fe20008000f00 */
[----:B------:R-:W-:Y:S03]  /*6ce0*/  UIADD3 UR51, UPT, UPT, UR51, 0x1, URZ ;  /* 0x0000000133337890 */ /* 0x000fe6000fffe0ff */
[----:B------:R-:W-:Y:S01]  /*6cf0*/  @P1 LEA R4, R4, UR48, 0x3 ;  /* 0x0000003004041c11 */ /* 0x000fe2000f8e18ff */
[----:B------:R-:W-:Y:S04]  /*6d00*/  UISETP.NE.AND UP0, UPT, UR51, 0x4, UPT ;  /* 0x000000043300788c */ /* 0x000fe8000bf05270 */
[----:B------:R-:W-:Y:S01]  /*6d10*/  @P1 VIADD R4, R4, 0x50 ;  /* 0x0000005004041836 */ /* 0x000fe20000000000 */
[----:B------:R-:W-:Y:S04]  /*6d20*/  USEL UR51, UR51, URZ, UP0 ;  /* 0x000000ff33337287 */ /* 0x000fe80008000000 */
[----:B------:R-:W-:Y:S04]  /*6d30*/  @P1 PRMT R0, R0, 0x654, R4 ;  /* 0x0000065400001816 */ /* 0x000fe80000000004 */
[----:B------:R2:W-:Y:S04]  /*6d40*/  @P1 SYNCS.ARRIVE.TRANS64.RED.A1T0 RZ, [R0+URZ], RZ ;  /* 0x000000ff00ff19a7 */ /* 0x0005e800081004ff */
.L_x_117:
[----:B------:R-:W4:Y:S01]  /*6d50*/  @P1 SYNCS.PHASECHK.TRANS64.TRYWAIT P0, [R2+URZ+0x30], R3 ;  /* 0x00003003020015a7 */ /* 0x000f2200080011ff */
[----:B------:R-:W-:Y:S01]  /*6d60*/  BSSY B1, `(.L_x_118) ;  /* 0x0000016000017945 */ /* 0x000fe20003800000 */
[----:B----4-:R-:W-:Y:S03]  /*6d70*/  @P1 SEL R61, RZ, 0x1, !P0 ;  /* 0x00000001ff3d1807 */ /* 0x010fe60004000000 */
[----:B------:R-:W-:Y:S05]  /*6d80*/  @!P1 BRA `(.L_x_119) ;  /* 0x00000000004c9947 */ /* 0x000fea0003800000 */
[----:B------:R-:W-:Y:S01]  /*6d90*/  ISETP.NE.AND P0, PT, R61, RZ, PT ;  /* 0x000000ff3d00720c */ /* 0x000fe20003f05270 */
[----:B------:R-:W-:Y:S01]  /*6da0*/  BSSY B0, `(.L_x_120) ;  /* 0x000000b000007945 */ /* 0x000fe20003800000 */
[----:B------:R-:W-:Y:S11]  /*6db0*/  ISETP.NE.AND P1, PT, R62, RZ, PT ;  /* 0x000000ff3e00720c */ /* 0x000ff60003f25270 */
[----:B------:R-:W-:Y:S02]  /*6dc0*/  @!UPT UIADD3 URZ, UPT, UPT, URZ, URZ, URZ ;  /* 0x000000fffffff290 */ /* 0x000fe4000fffe0ff */
[C---:B------:R-:W-:Y:S01]  /*6dd0*/  @P1 IMAD R6, R60.reuse, 0x2000, R104 ;  /* 0x000020003c061824 */ /* 0x040fe200078e0268 */
[C---:B------:R-:W-:Y:S01]  /*6de0*/  @P1 LEA R4, R60.reuse, R102, 0xd ;  /* 0x000000663c041211 */ /* 0x040fe200078e68ff */
[C---:B------:R-:W-:Y:S02]  /*6df0*/  @P1 IMAD R5, R60.reuse, 0x2000, R103 ;  /* 0x000020003c051824 */ /* 0x040fe400078e0267 */
[----:B------:R-:W-:Y:S01]  /*6e00*/  @P1 IMAD R3, R60, 0x2000, R110 ;  /* 0x000020003c031824 */ /* 0x000fe200078e026e */
[----:B------:R-:W-:Y:S06]  /*6e10*/  @P0 BRA `(.L_x_121) ;  /* 0x00000000000c0947 */ /* 0x000fec0003800000 */
[----:B--2---:R-:W-:Y:S04]  /*6e20*/  SHF.L.U32 R0, R101, 0x1f, RZ ;  /* 0x0000001f65007819 */ /* 0x004fe800000006ff */
[----:B------:R-:W2:Y:S02]  /*6e30*/  SYNCS.PHASECHK.TRANS64.TRYWAIT P0, [R2+URZ+0x30], R0 ;  /* 0x00003000020075a7 */ /* 0x000ea400080011ff */
[----:B--2---:R-:W-:Y:S05]  /*6e40*/  @!P0 BRA `(.L_x_122) ;  /* 0x0000003000d48947 */ /* 0x004fea0003800000 */
.L_x_121:
[----:B------:R-:W-:Y:S05]  /*6e50*/  BSYNC B0 ;  /* 0x0000000000007941 */ /* 0x000fea0003800000 */
.L_x_120:
[----:B------:R-:W-:Y:S02]  /*6e60*/  ISETP.NE.AND P0, PT, R62, RZ, PT ;  /* 0x000000ff3e00720c */ /* 0x000fe40003f05270 */
[----:B------:R-:W-:Y:S11]  /*6e70*/  IADD3 R60, PT, PT, R60, 0x1, RZ ;  /* 0x000000013c3c7810 */ /* 0x000ff60007ffe0ff */
[----:B------:R4:W1:Y:S04]  /*6e80*/  @P0 LDS.128 R56, [R6] ;  /* 0x0000000006380984 */ /* 0x0008680000000c00 */
[----:B------:R4:W1:Y:S04]  /*6e90*/  @P0 LDS.128 R64, [R5+0x10] ;  /* 0x0000100005400984 */ /* 0x0008680000000c00 */
[----:B------:R4:W1:Y:S04]  /*6ea0*/  @P0 LDS.128 R72, [R4+0x20] ;  /* 0x0000200004480984 */ /* 0x0008680000000c00 */
[----:B------:R4:W1:Y:S02]  /*6eb0*/  @P0 LDS.128 R80, [R3+0x30] ;  /* 0x0000300003500984 */ /* 0x0008640000000c00 */
.L_x_119:
[----:B------:R-:W-:Y:S05]  /*6ec0*/  BSYNC B1 ;  /* 0x0000000000017941 */ /* 0x000fea0003800000 */
.L_x_118:
[----:B--2---:R-:W-:Y:S05]  /*6ed0*/  VIADD R0, R48, 0x20 ;  /* 0x0000002030007836 */ /* 0x004fea0000000000 */
[----:B------:R-:W-:Y:S04]  /*6ee0*/  SHF.R.U32.HI R0, RZ, 0x15, R0 ;  /* 0x00000015ff007819 */ /* 0x000fe80000011600 */
[----:B------:R-:W-:Y:S11]  /*6ef0*/  LOP3.LUT P0, RZ, R0, 0x3, R96, 0x48, !PT ;  /* 0x0000000300ff7812 */ /* 0x000ff60007804860 */
[----:B------:R-:W-:Y:S02]  /*6f00*/  @!UPT UIADD3 URZ, UPT, UPT, URZ, URZ, URZ ;  /* 0x000000fffffff290 */ /* 0x000fe4000fffe0ff */
[----:B------:R-:W-:Y:S05]  /*6f10*/  @!P0 BRA `(.L_x_123) ;  /* 0x0000000000408947 */ /* 0x000fea0003800000 */
[----:B------:R-:W2:Y:S01]  /*6f20*/  LDCU.64 UR8, c[0x4][0x70] ;  /* 0x01000e00ff0877ac */ /* 0x000ea20008000a00 */
[----:B----4-:R-:W-:Y:S01]  /*6f30*/  MOV R3, 0x0 ;  /* 0x0000000000037802 */ /* 0x010fe20000000f00 */
[----:B------:R-:W-:Y:S02]  /*6f40*/  HFMA2 R12, -RZ, RZ, 0, 5.9604644775390625e-08 ;  /* 0x00000001ff0c7431 */ /* 0x000fe400000001ff */
[----:B-1----:R-:W-:Y:S02]  /*6f50*/  IMAD.MOV.U32 R8, RZ, RZ, 0x192 ;  /* 0x00000192ff087424 */ /* 0x002fe400078e00ff */
[----:B------:R-:W-:Y:S01]  /*6f60*/  IMAD.MOV.U32 R13, RZ, RZ, RZ ;  /* 0x000000ffff0d7224 */ /* 0x000fe200078e00ff */
[----:B------:R-:W1:Y:S01]  /*6f70*/  LDCU.64 UR6, c[0x4][0x78] ;  /* 0x01000f00ff0677ac */ /* 0x000e620008000a00 */
[----:B------:R-:W4:Y:S01]  /*6f80*/  LDC.64 R2, c[0x4][R3] ;  /* 0x0100000003027b82 */ /* 0x000f220000000a00 */
[----:B------:R-:W5:Y:S01]  /*6f90*/  LDCU.64 UR4, c[0x4][0x10] ;  /* 0x01000200ff0477ac */ /* 0x000f620008000a00 */
[----:B--2---:R-:W-:Y:S01]  /*6fa0*/  MOV R5, UR9 ;  /* 0x0000000900057c02 */ /* 0x004fe20008000f00 */
[----:B------:R-:W-:Y:S01]  /*6fb0*/  IMAD.U32 R4, RZ, RZ, UR8 ;  /* 0x00000008ff047e24 */ /* 0x000fe2000f8e00ff */
[----:B-1----:R-:W-:Y:S01]  /*6fc0*/  MOV R7, UR7 ;  /* 0x0000000700077c02 */ /* 0x002fe20008000f00 */
[----:B------:R-:W-:Y:S01]  /*6fd0*/  IMAD.U32 R6, RZ, RZ, UR6 ;  /* 0x00000006ff067e24 */ /* 0x000fe2000f8e00ff */
[----:B-----5:R-:W-:Y:S01]  /*6fe0*/  MOV R11, UR5 ;  /* 0x00000005000b7c02 */ /* 0x020fe20008000f00 */
[----:B------:R-:W-:Y:S02]  /*6ff0*/  IMAD.U32 R10, RZ, RZ, UR4 ;  /* 0x00000004ff0a7e24 */ /* 0x000fe4000f8e00ff */
[----:B------:R-:W-:Y:S07]  /*7000*/  LEPC R20, `(.L_x_123) ;  /* 0x000000001014794e */ /* 0x000fee0000000000 */
[----:B---34-:R-:W-:Y:S05]  /*7010*/  CALL.ABS.NOINC R2 ;  /* 0x0000000002007343 */ /* 0x018fea0003c00000 */
.L_x_123:
[----:B------:R-:W-:Y:S05]  /*7020*/  WARPSYNC.ALL ;  /* 0x0000000000007948 */ /* 0x000fea0003800000 */
[----:B------:R-:W-:Y:S01]  /*7030*/  R2UR UR4, R48 ;  /* 0x00000000300472ca */ /* 0x000fe200000e0000 */
[--C-:B-1--4-:R-:W-:Y:S01]  /*7040*/  HADD2.F32 R3, -RZ, R56.reuse.H0_H0 ;  /* 0x20000038ff037230 */ /* 0x112fe20000004100 */
[----:B------:R-:W-:Y:S01]  /*7050*/  ISETP.NE.AND P6, PT, R111, RZ, PT ;  /* 0x000000ff6f00720c */ /* 0x000fe20003fc5270 */
[--C-:B------:R-:W-:Y:S01]  /*7060*/  HADD2.F32 R51, -RZ, R57.reuse.H1_H1 ;  /* 0x30000039ff337230 */ /* 0x100fe20000004100 */
[----:B------:R-:W-:Y:S01]  /*7070*/  MOV R50, UR51 ;  /* 0x0000003300327c02 */ /* 0x000fe20008000f00 */
[----:B------:R-:W-:Y:S01]  /*7080*/  BSSY.RECONVERGENT B0, `(.L_x_124) ;  /* 0x0000091000007945 */ /* 0x000fe20003800200 */
[----:B------:R-:W-:Y:S02]  /*7090*/  MOV R63, UR37 ;  /* 0x00000025003f7c02 */ /* 0x000fe40008000f00 */
[----:B------:R-:W-:Y:S05]  /*70a0*/  ISETP.NE.AND P0, PT, R106, RZ, PT ;  /* 0x000000ff6a00720c */ /* 0x000fea0003f05270 */
[----:B------:R-:W1:Y:S02]  /*70b0*/  LDTM.x32 R4, tmem[UR4+0x20] ;  /* 0x00002004000479ee */ /* 0x000e6400082c0000 */
[----:B------:R-:W-:Y:S04]  /*70c0*/  @P6 LEA R50, R50, UR48, 0x3 ;  /* 0x0000003032326c11 */ /* 0x000fe8000f8e18ff */
[----:B------:R-:W-:Y:S04]  /*70d0*/  @P6 IADD3 R50, PT, PT, R50, 0x50, RZ ;  /* 0x0000005032326810 */ /* 0x000fe80007ffe0ff */
[----:B------:R-:W-:Y:S01]  /*70e0*/  @P6 PRMT R63, R63, 0x654, R50 ;  /* 0x000006543f3f6816 */ /* 0x000fe20000000032 */
[----:B------:R-:W-:Y:S02]  /*70f0*/  HADD2.F32 R50, -RZ, R57.H0_H0 ;  /* 0x20000039ff327230 */ /* 0x000fe40000004100 */
[C---:B-1----:R-:W-:Y:S01]  /*7100*/  FMUL R0, R47.reuse, R4 ;  /* 0x000000042f007220 */ /* 0x042fe20000400000 */
[----:B------:R-:W-:Y:S02]  /*7110*/  HADD2.F32 R4, -RZ, R56.H1_H1 ;  /* 0x30000038ff047230 */ /* 0x000fe40000004100 */
[C---:B------:R-:W-:Y:S01]  /*7120*/  FMUL R2, R47.reuse, R5 ;  /* 0x000000052f027220 */ /* 0x040fe20000400000 */
[----:B------:R-:W-:Y:S01]  /*7130*/  FMUL R7, R47, R7 ;  /* 0x000000072f077220 */ /* 0x000fe20000400000 */
[----:B------:R-:W-:Y:S01]  /*7140*/  FFMA R0, R49, R3, R0 ;  /* 0x0000000331007223 */ /* 0x000fe20000000000 */
[----:B------:R-:W-:Y:S01]  /*7150*/  FMUL R3, R47, R6 ;  /* 0x000000062f037220 */ /* 0x000fe20000400000 */
[----:B------:R-:W-:Y:S01]  /*7160*/  FFMA R2, R49, R4, R2 ;  /* 0x0000000431027223 */ /* 0x000fe20000000002 */
[C---:B------:R-:W-:Y:S01]  /*7170*/  FMUL R4, R47.reuse, R8 ;  /* 0x000000082f047220 */ /* 0x040fe20000400000 */
[----:B------:R-:W-:Y:S01]  /*7180*/  FMUL R8, R47, R12 ;  /* 0x0000000c2f087220 */ /* 0x000fe20000400000 */
[----:B------:R-:W-:Y:S01]  /*7190*/  FFMA R3, R49, R50, R3 ;  /* 0x0000003231037223 */ /* 0x000fe20000000003 */
[C---:B------:R-:W-:Y:S01]  /*71a0*/  FMUL R12, R47.reuse, R16 ;  /* 0x000000102f0c7220 */ /* 0x040fe20000400000 */
[C---:B------:R-:W-:Y:S01]  /*71b0*/  FMUL R16, R47.reuse, R20 ;  /* 0x000000142f107220 */ /* 0x040fe20000400000 */
[C---:B------:R-:W-:Y:S01]  /*71c0*/  FMUL R20, R47.reuse, R24 ;  /* 0x000000182f147220 */ /* 0x040fe20000400000 */
[C---:B------:R-:W-:Y:S01]  /*71d0*/  FMUL R24, R47.reuse, R28 ;  /* 0x0000001c2f187220 */ /* 0x040fe20000400000 */
[C---:B------:R-:W-:Y:S01]  /*71e0*/  FMUL R28, R47.reuse, R32 ;  /* 0x000000202f1c7220 */ /* 0x040fe20000400000 */
[--C-:B------:R-:W-:Y:S01]  /*71f0*/  HADD2.F32 R32, -RZ, R58.reuse.H0_H0 ;  /* 0x2000003aff207230 */ /* 0x100fe20000004100 */
[----:B------:R-:W-:Y:S01]  /*7200*/  F2FP.F16.F32.PACK_AB R52, R2, R0 ;  /* 0x000000000234723e */ /* 0x000fe200000000ff */
[----:B------:R-:W-:Y:S02]  /*7210*/  HADD2.F32 R0, -RZ, R58.H1_H1 ;  /* 0x3000003aff007230 */ /* 0x000fe40000004100 */
[----:B------:R-:W-:Y:S01]  /*7220*/  FMUL R5, R47, R9 ;  /* 0x000000092f057220 */ /* 0x000fe20000400000 */
[--C-:B------:R-:W-:Y:S02]  /*7230*/  HADD2.F32 R2, -RZ, R59.reuse.H0_H0 ;  /* 0x2000003bff027230 */ /* 0x100fe40000004100 */
[C---:B------:R-:W-:Y:S01]  /*7240*/  FFMA R7, R49.reuse, R51, R7 ;  /* 0x0000003331077223 */ /* 0x040fe20000000007 */
[C---:B------:R-:W-:Y:S01]  /*7250*/  FFMA R4, R49.reuse, R32, R4 ;  /* 0x0000002031047223 */ /* 0x040fe20000000004 */
[----:B------:R-:W-:Y:S02]  /*7260*/  HADD2.F32 R32, -RZ, R59.H1_H1 ;  /* 0x3000003bff207230 */ /* 0x000fe40000004100 */
[----:B------:R-:W-:Y:S01]  /*7270*/  FFMA R5, R49, R0, R5 ;  /* 0x0000000031057223 */ /* 0x000fe20000000005 */
[--C-:B------:R-:W-:Y:S01]  /*7280*/  HADD2.F32 R0, -RZ, R64.reuse.H0_H0 ;  /* 0x20000040ff007230 */ /* 0x100fe20000004100 */
[----:B------:R-:W-:Y:S01]  /*7290*/  F2FP.F16.F32.PACK_AB R53, R7, R3 ;  /* 0x000000030735723e */ /* 0x000fe200000000ff */
[----:B------:R-:W-:Y:S01]  /*72a0*/  FMUL R6, R47, R10 ;  /* 0x0000000a2f067220 */ /* 0x000fe20000400000 */
[--C-:B------:R-:W-:Y:S01]  /*72b0*/  HADD2.F32 R3, -RZ, R65.reuse.H0_H0 ;  /* 0x20000041ff037230 */ /* 0x100fe20000004100 */
[----:B------:R-:W-:Y:S01]  /*72c0*/  F2FP.F16.F32.PACK_AB R54, R5, R4 ;  /* 0x000000040536723e */ /* 0x000fe200000000ff */
[----:B------:R-:W-:Y:S01]  /*72d0*/  FMUL R11, R47, R11 ;  /* 0x0000000b2f0b7220 */ /* 0x000fe20000400000 */
[----:B------:R-:W-:Y:S01]  /*72e0*/  FFMA R6, R49, R2, R6 ;  /* 0x0000000231067223 */ /* 0x000fe20000000006 */
[----:B------:R-:W-:Y:S02]  /*72f0*/  HADD2.F32 R2, -RZ, R64.H1_H1 ;  /* 0x30000040ff027230 */ /* 0x000fe40000004100 */
[----:B------:R-:W-:Y:S01]  /*7300*/  FMUL R9, R47, R13 ;  /* 0x0000000d2f097220 */ /* 0x000fe20000400000 */
[C---:B------:R-:W-:Y:S01]  /*7310*/  FFMA R11, R49.reuse, R32, R11 ;  /* 0x00000020310b7223 */ /* 0x040fe2000000000b */
[----:B------:R-:W-:Y:S01]  /*7320*/  FFMA R8, R49, R0, R8 ;  /* 0x0000000031087223 */ /* 0x000fe20000000008 */
[C---:B------:R-:W-:Y:S01]  /*7330*/  FMUL R10, R47.reuse, R14 ;  /* 0x0000000e2f0a7220 */ /* 0x040fe20000400000 */
[----:B------:R-:W-:Y:S02]  /*7340*/  HADD2.F32 R0, -RZ, R65.H1_H1 ;  /* 0x30000041ff007230 */ /* 0x000fe40000004100 */
[----:B------:R-:W-:Y:S01]  /*7350*/  FMUL R15, R47, R15 ;  /* 0x0000000f2f0f7220 */ /* 0x000fe20000400000 */
[C---:B------:R-:W-:Y:S01]  /*7360*/  FFMA R9, R49.reuse, R2, R9 ;  /* 0x0000000231097223 */ /* 0x040fe20000000009 */
[C---:B------:R-:W-:Y:S01]  /*7370*/  FFMA R10, R49.reuse, R3, R10 ;  /* 0x00000003310a7223 */ /* 0x040fe2000000000a */
[--C-:B------:R-:W-:Y:S02]  /*7380*/  HADD2.F32 R2, -RZ, R66.reuse.H0_H0 ;  /* 0x20000042ff027230 */ /* 0x100fe40000004100 */
[----:B------:R-:W-:Y:S01]  /*7390*/  FFMA R15, R49, R0, R15 ;  /* 0x00000000310f7223 */ /* 0x000fe2000000000f */
[----:B------:R-:W-:Y:S02]  /*73a0*/  HADD2.F32 R3, -RZ, R66.H1_H1 ;  /* 0x30000042ff037230 */ /* 0x000fe40000004100 */
[C---:B------:R-:W-:Y:S01]  /*73b0*/  FMUL R13, R47.reuse, R17 ;  /* 0x000000112f0d7220 */ /* 0x040fe20000400000 */
[--C-:B------:R-:W-:Y:S02]  /*73c0*/  HADD2.F32 R0, -RZ, R67.reuse.H0_H0 ;  /* 0x20000043ff007230 */ /* 0x100fe40000004100 */
[----:B------:R-:W-:Y:S01]  /*73d0*/  FMUL R14, R47, R18 ;  /* 0x000000122f0e7220 */ /* 0x000fe20000400000 */
[C---:B------:R-:W-:Y:S01]  /*73e0*/  FFMA R12, R49.reuse, R2, R12 ;  /* 0x00000002310c7223 */ /* 0x040fe2000000000c */
[C---:B------:R-:W-:Y:S01]  /*73f0*/  FFMA R13, R49.reuse, R3, R13 ;  /* 0x00000003310d7223 */ /* 0x040fe2000000000d */
[----:B------:R-:W-:Y:S02]  /*7400*/  HADD2.F32 R2, -RZ, R67.H1_H1 ;  /* 0x30000043ff027230 */ /* 0x000fe40000004100 */
[----:B------:R-:W-:Y:S01]  /*7410*/  FFMA R14, R49, R0, R14 ;  /* 0x00000000310e7223 */ /* 0x000fe2000000000e */
[C---:B------:R-:W-:Y:S01]  /*7420*/  FMUL R19, R47.reuse, R19 ;  /* 0x000000132f137220 */ /* 0x040fe20000400000 */
[--C-:B------:R-:W-:Y:S02]  /*7430*/  HADD2.F32 R0, -RZ, R72.reuse.H0_H0 ;  /* 0x20000048ff007230 */ /* 0x100fe40000004100 */
[----:B------:R-:W-:Y:S01]  /*7440*/  FMUL R17, R47, R21 ;  /* 0x000000152f117220 */ /* 0x000fe20000400000 */
[--C-:B------:R-:W-:Y:S02]  /*7450*/  HADD2.F32 R3, -RZ, R73.reuse.H0_H0 ;  /* 0x20000049ff037230 */ /* 0x100fe40000004100 */
[C---:B------:R-:W-:Y:S01]  /*7460*/  FFMA R19, R49.reuse, R2, R19 ;  /* 0x0000000231137223 */ /* 0x040fe20000000013 */
[----:B------:R-:W-:Y:S02]  /*7470*/  HADD2.F32 R2, -RZ, R72.H1_H1 ;  /* 0x30000048ff027230 */ /* 0x000fe40000004100 */
        /* <DEDUP_REMOVED lines=9> */
[----:B------:R-:W-:Y:S01]  /*7510*/  FMUL R21, R47, R25 ;  /* 0x000000192f157220 */ /* 0x000fe20000400000 */
[----:B------:R-:W-:Y:S01]  /*7520*/  F2FP.F16.F32.PACK_AB R55, R11, R6 ;  /* 0x000000060b37723e */ /* 0x000fe200000000ff */
[--C-:B------:R-:W-:Y:S02]  /*7530*/  HADD2.F32 R3, -RZ, R75.reuse.H0_H0 ;  /* 0x2000004bff037230 */ /* 0x100fe40000004100 */
[----:B------:R-:W-:Y:S01]  /*7540*/  FMUL R22, R47, R26 ;  /* 0x0000001a2f167220 */ /* 0x000fe20000400000 */
[C---:B------:R-:W-:Y:S01]  /*7550*/  FFMA R20, R49.reuse, R2, R20 ;  /* 0x0000000231147223 */ /* 0x040fe20000000014 */
[C---:B------:R-:W-:Y:S01]  /*7560*/  FFMA R21, R49.reuse, R0, R21 ;  /* 0x0000000031157223 */ /* 0x040fe20000000015 */
[----:B------:R1:W-:Y:S01]  /*7570*/  STS.128 [R104+0x2000], R52 ;  /* 0x0020003468007388 */ /* 0x0003e20000000c00 */
[----:B------:R-:W-:Y:S02]  /*7580*/  HADD2.F32 R0, -RZ, R75.H1_H1 ;  /* 0x3000004bff007230 */ /* 0x000fe40000004100 */
[----:B------:R-:W-:Y:S01]  /*7590*/  FFMA R22, R49, R3, R22 ;  /* 0x0000000331167223 */ /* 0x000fe20000000016 */
[----:B------:R-:W-:Y:S01]  /*75a0*/  FMUL R27, R47, R27 ;  /* 0x0000001b2f1b7220 */ /* 0x000fe20000400000 */
[--C-:B------:R-:W-:Y:S01]  /*75b0*/  HADD2.F32 R2, -RZ, R80.reuse.H0_H0 ;  /* 0x20000050ff027230 */ /* 0x100fe20000004100 */
[----:B------:R-:W-:Y:S01]  /*75c0*/  F2FP.F16.F32.PACK_AB R8, R9, R8 ;  /* 0x000000080908723e */ /* 0x000fe200000000ff */
[----:B------:R-:W-:Y:S01]  /*75d0*/  HADD2.F32 R3, -RZ, R80.H1_H1 ;  /* 0x30000050ff037230 */ /* 0x000fe20000004100 */
[----:B------:R-:W-:Y:S01]  /*75e0*/  F2FP.F16.F32.PACK_AB R9, R15, R10 ;  /* 0x0000000a0f09723e */ /* 0x000fe200000000ff */
[----:B------:R-:W-:Y:S01]  /*75f0*/  FMUL R25, R47, R29 ;  /* 0x0000001d2f197220 */ /* 0x000fe20000400000 */
[--C-:B------:R-:W-:Y:S01]  /*7600*/  HADD2.F32 R4, -RZ, R81.reuse.H0_H0 ;  /* 0x20000051ff047230 */ /* 0x100fe20000004100 */
[----:B------:R-:W-:Y:S01]  /*7610*/  F2FP.F16.F32.PACK_AB R10, R13, R12 ;  /* 0x0000000c0d0a723e */ /* 0x000fe200000000ff */
[----:B------:R-:W-:Y:S01]  /*7620*/  FMUL R26, R47, R30 ;  /* 0x0000001e2f1a7220 */ /* 0x000fe20000400000 */
[----:B------:R-:W-:Y:S01]  /*7630*/  F2FP.F16.F32.PACK_AB R11, R19, R14 ;  /* 0x0000000e130b723e */ /* 0x000fe200000000ff */
[C---:B------:R-:W-:Y:S01]  /*7640*/  FFMA R27, R49.reuse, R0, R27 ;  /* 0x00000000311b7223 */ /* 0x040fe2000000001b */
[C---:B------:R-:W-:Y:S01]  /*7650*/  FFMA R24, R49.reuse, R2, R24 ;  /* 0x0000000231187223 */ /* 0x040fe20000000018 */
[----:B------:R-:W-:Y:S02]  /*7660*/  HADD2.F32 R0, -RZ, R81.H1_H1 ;  /* 0x30000051ff007230 */ /* 0x000fe40000004100 */
[----:B------:R-:W-:Y:S01]  /*7670*/  FFMA R25, R49, R3, R25 ;  /* 0x0000000331197223 */ /* 0x000fe20000000019 */
[----:B------:R1:W-:Y:S01]  /*7680*/  STS.128 [R103+0x2010], R8 ;  /* 0x0020100867007388 */ /* 0x0003e20000000c00 */
[----:B------:R-:W-:Y:S01]  /*7690*/  FMUL R31, R47, R31 ;  /* 0x0000001f2f1f7220 */ /* 0x000fe20000400000 */
[--C-:B------:R-:W-:Y:S02]  /*76a0*/  HADD2.F32 R2, -RZ, R82.reuse.H0_H0 ;  /* 0x20000052ff027230 */ /* 0x100fe40000004100 */
[----:B------:R-:W-:Y:S01]  /*76b0*/  FFMA R26, R49, R4, R26 ;  /* 0x00000004311a7223 */ /* 0x000fe2000000001a */
[----:B------:R-:W-:Y:S02]  /*76c0*/  HADD2.F32 R3, -RZ, R82.H1_H1 ;  /* 0x30000052ff037230 */ /* 0x000fe40000004100 */
[----:B------:R-:W-:Y:S01]  /*76d0*/  FMUL R29, R47, R33 ;  /* 0x000000212f1d7220 */ /* 0x000fe20000400000 */
[--C-:B------:R-:W-:Y:S01]  /*76e0*/  HADD2.F32 R4, -RZ, R83.reuse.H0_H0 ;  /* 0x20000053ff047230 */ /* 0x100fe20000004100 */
[----:B------:R-:W-:Y:S01]  /*76f0*/  F2FP.F16.F32.PACK_AB R16, R17, R16 ;  /* 0x000000101110723e */ /* 0x000fe200000000ff */
[----:B------:R-:W-:Y:S01]  /*7700*/  FMUL R30, R47, R34 ;  /* 0x000000222f1e7220 */ /* 0x000fe20000400000 */
        /* <DEDUP_REMOVED lines=14> */
[----:B------:R-:W-:Y:S02]  /*77f0*/  F2FP.F16.F32.PACK_AB R27, R35, R30 ;  /* 0x0000001e231b723e */ /* 0x000fe400000000ff */
[----:B------:R-:W-:Y:S02]  /*7800*/  LEA R0, R60, UR48, 0x3 ;  /* 0x000000303c007c11 */ /* 0x000fe4000f8e18ff */
[----:B------:R-:W-:Y:S01]  /*7810*/  @P6 SHF.L.U32 R2, R101, 0x1f, RZ ;  /* 0x0000001f65026819 */ /* 0x000fe200000006ff */
        /* <DEDUP_REMOVED lines=9> */
[----:B------:R-:W-:Y:S02]  /*78b0*/  UIADD3 UR12, UP0, UPT, UR52, 0x680, URZ ;  /* 0x00000680340c7890 */ /* 0x000fe4000ff1e0ff */
[----:B------:R-:W-:Y:S02]  /*78c0*/  UIADD3 UR9, UPT, UPT, UR41, 0x20, URZ ;  /* 0x0000002029097890 */ /* 0x000fe4000fffe0ff */
[----:B------:R-:W-:Y:S02]  /*78d0*/  UIADD3 UR8, UPT, UPT, UR48, 0x2200, URZ ;  /* 0x0000220030087890 */ /* 0x000fe4000fffe0ff */
[----:B------:R-:W-:Y:S01]  /*78e0*/  UIADD3.X UR13, UPT, UPT, URZ, UR53, URZ, UP0, !UPT ;  /* 0x00000035ff0d7290 */ /* 0x000fe200087fe4ff */
[----:B------:R-:W-:Y:S01]  /*78f0*/  UMOV UR10, UR42 ;  /* 0x0000002a000a7c82 */ /* 0x000fe20008000000 */
[----:B------:R-:W-:Y:S01]  /*7900*/  UMOV UR11, UR36 ;  /* 0x00000024000b7c82 */ /* 0x000fe20008000000 */
[----:B------:R-:W-:Y:S02]  /*7910*/  UIADD3 UR5, UPT, UPT, UR41, 0xa0, URZ ;  /* 0x000000a029057890 */ /* 0x000fe4000fffe0ff */
[----:B------:R-:W-:Y:S01]  /*7920*/  UIADD3 UR4, UPT, UPT, UR48, 0x3200, URZ ;  /* 0x0000320030047890 */ /* 0x000fe2000fffe0ff */
[----:B------:R-:W-:Y:S03]  /*7930*/  UMOV UR6, UR42 ;  /* 0x0000002a00067c82 */ /* 0x000fe60008000000 */
[----:B------:R2:W-:Y:S01]  /*7940*/  UTMASTG.3D [UR8], [UR12] ;  /* 0x000000080c0073b5 */ /* 0x0005e20008010000 */
[----:B------:R-:W-:Y:S04]  /*7950*/  UMOV UR7, UR36 ;  /* 0x0000002400077c82 */ /* 0x000fe80008000000 */
[----:B------:R2:W-:Y:S01]  /*7960*/  UTMASTG.3D [UR4], [UR12] ;  /* 0x000000040c0073b5 */ /* 0x0005e20008010000 */
[----:B------:R0:W-:Y:S01]  /*7970*/  UTMACMDFLUSH ;  /* 0x00000000000079b7 */ /* 0x0001e20000000000 */
[----:B--2---:R-:W-:Y:S04]  /*7980*/  DEPBAR.LE SB0, 0x1 ;  /* 0x000080400000791a */ /* 0x004fe80000000000 */
.L_x_125:
[----:B------:R-:W-:Y:S05]  /*7990*/  BSYNC.RECONVERGENT B0 ;  /* 0x0000000000007941 */ /* 0x000fea0003800200 */
.L_x_124:
[----:B------:R-:W-:Y:S01]  /*79a0*/  BAR.SYNC.DEFER_BLOCKING 0x1, 0x80 ;  /* 0x0042000000007b1d */ /* 0x000fe20000010000 */
[----:B------:R-:W-:Y:S04]  /*79b0*/  UIADD3 UR40, UPT, UPT, UR51, 0x1, URZ ;  /* 0x0000000133287890 */ /* 0x000fe8000fffe0ff */
[----:B------:R-:W-:Y:S04]  /*79c0*/  UISETP.NE.AND UP0, UPT, UR40, 0x4, UPT ;  /* 0x000000042800788c */ /* 0x000fe8000bf05270 */
[----:B------:R-:W-:Y:S01]  /*79d0*/  USEL UR40, UR40, URZ, UP0 ;  /* 0x000000ff28287287 */ /* 0x000fe20008000000 */
[----:B------:R2:W-:Y:S01]  /*79e0*/  @P6 SYNCS.ARRIVE.TRANS64.RED.A1T0 RZ, [R63+URZ], RZ ;  /* 0x000000ff3fff69a7 */ /* 0x0005e200081004ff */
[----:B------:R-:W-:Y:S01]  /*79f0*/  BSSY B1, `(.L_x_126) ;  /* 0x0000017000017945 */ /* 0x000fe20003800000 */
[----:B------:R-:W4:Y:S02]  /*7a00*/  @P6 SYNCS.PHASECHK.TRANS64.TRYWAIT P0, [R0+URZ+0x30], R2 ;  /* 0x00003002000065a7 */ /* 0x000f2400080011ff */
[----:B----4-:R-:W-:Y:S01]  /*7a10*/  @P6 SEL R61, RZ, 0x1, !P0 ;  /* 0x00000001ff3d6807 */ /* 0x010fe20004000000 */
[----:B--2---:R-:W-:Y:S06]  /*7a20*/  @!P6 BRA `(.L_x_127) ;  /* 0x00000000004ce947 */ /* 0x004fec0003800000 */
        /* <DEDUP_REMOVED lines=9> */
[----:B------:R-:W-:Y:S04]  /*7ac0*/  SHF.L.U32 R6, R101, 0x1f, RZ ;  /* 0x0000001f65067819 */ /* 0x000fe800000006ff */
[----:B------:R-:W2:Y:S02]  /*7ad0*/  SYNCS.PHASECHK.TRANS64.TRYWAIT P0, [R0+URZ+0x30], R6 ;  /* 0x00003006000075a7 */ /* 0x000ea400080011ff */
[----:B--2---:R-:W-:Y:S05]  /*7ae0*/  @!P0 BRA `(.L_x_130) ;  /* 0x0000002400c08947 */ /* 0x004fea0003800000 */
.L_x_129:
[----:B------:R-:W-:Y:S05]  /*7af0*/  BSYNC B0 ;  /* 0x0000000000007941 */ /* 0x000fea0003800000 */
.L_x_128:
[----:B------:R-:W-:Y:S02]  /*7b00*/  ISETP.NE.AND P0, PT, R62, RZ, PT ;  /* 0x000000ff3e00720c */ /* 0x000fe40003f05270 */
[----:B------:R-:W-:Y:S11]  /*7b10*/  IADD3 R60, PT, PT, R60, 0x1, RZ ;  /* 0x000000013c3c7810 */ /* 0x000ff60007ffe0ff */
[----:B------:R4:W1:Y:S04]  /*7b20*/  @P0 LDS.128 R56, [R5] ;  /* 0x0000000005380984 */ /* 0x0008680000000c00 */
[----:B------:R4:W1:Y:S04]  /*7b30*/  @P0 LDS.128 R64, [R4+0x10] ;  /* 0x0000100004400984 */ /* 0x0008680000000c00 */
[----:B------:R4:W1:Y:S04]  /*7b40*/  @P0 LDS.128 R72, [R3+0x20] ;  /* 0x0000200003480984 */ /* 0x0008680000000c00 */
[----:B------:R4:W1:Y:S02]  /*7b50*/  @P0 LDS.128 R80, [R2+0x30] ;  /* 0x0000300002500984 */ /* 0x0008640000000c00 */
.L_x_127:
[----:B------:R-:W-:Y:S05]  /*7b60*/  BSYNC B1 ;  /* 0x0000000000017941 */ /* 0x000fea0003800000 */
.L_x_126:
        /* <DEDUP_REMOVED lines=21> */
.L_x_131:
        /* <DEDUP_REMOVED lines=151> */
.L_x_133:
[----:B------:R-:W-:Y:S05]  /*8630*/  BSYNC.RECONVERGENT B0 ;  /* 0x0000000000007941 */ /* 0x000fea0003800200 */
.L_x_132:
        /* <DEDUP_REMOVED lines=21> */
.L_x_137:
[----:B------:R-:W-:Y:S05]  /*8790*/  BSYNC B0 ;  /* 0x0000000000007941 */ /* 0x000fea0003800000 */
.L_x_136:
[----:B------:R-:W-:Y:S11]  /*87a0*/  ISETP.NE.AND P0, PT, R62, RZ, PT ;  /* 0x000000ff3e00720c */ /* 0x000ff60003f05270 */
[----:B------:R-:W-:Y:S02]  /*87b0*/  @!UPT UIADD3 URZ, UPT, UPT, URZ, URZ, URZ ;  /* 0x000000fffffff290 */ /* 0x000fe4000fffe0ff */
[----:B------:R4:W1:Y:S04]  /*87c0*/  @P0 LDS.128 R56, [R4] ;  /* 0x0000000004380984 */ /* 0x0008680000000c00 */
[----:B------:R4:W1:Y:S04]  /*87d0*/  @P0 LDS.128 R64, [R3+0x10] ;  /* 0x0000100003400984 */ /* 0x0008680000000c00 */
[----:B------:R4:W1:Y:S04]  /*87e0*/  @P0 LDS.128 R72, [R2+0x20] ;  /* 0x0000200002480984 */ /* 0x0008680000000c00 */
[----:B------:R4:W1:Y:S02]  /*87f0*/  @P0 LDS.128 R80, [R60+0x30] ;  /* 0x000030003c500984 */ /* 0x0008640000000c00 */
.L_x_135:
[----:B------:R-:W-:Y:S05]  /*8800*/  BSYNC B1 ;  /* 0x0000000000017941 */ /* 0x000fea0003800000 */
.L_x_134:
        /* <DEDUP_REMOVED lines=21> */
.L_x_139:
[----:B------:R-:W-:Y:S01]  /*8960*/  ISETP.NE.AND P0, PT, R106, RZ, PT ;  /* 0x000000ff6a00720c */ /* 0x000fe20003f05270 */
[----:B------:R-:W-:Y:S05]  /*8970*/  WARPSYNC.ALL ;  /* 0x0000000000007948 */ /* 0x000fea0003800000 */
[----:B------:R-:W-:Y:S01]  /*8980*/  R2UR UR4, R48 ;  /* 0x00000000300472ca */ /* 0x000fe200000e0000 */
[--C-:B-1----:R-:W-:Y:S01]  /*8990*/  HADD2.F32 R48, -RZ, R56.reuse.H0_H0 ;  /* 0x20000038ff307230 */ /* 0x102fe20000004100 */
[----:B------:R-:W-:Y:S01]  /*89a0*/  IADD3 R112, PT, PT, R112, 0xc0, RZ ;  /* 0x000000c070707810 */ /* 0x000fe20007ffe0ff */
[----:B------:R-:W-:Y:S01]  /*89b0*/  HADD2.F32 R50, -RZ, R56.H1_H1 ;  /* 0x30000038ff327230 */ /* 0x000fe20000004100 */
[----:B------:R-:W-:Y:S01]  /*89c0*/  BSSY.RECONVERGENT B0, `(.L_x_140) ;  /* 0x000008d000007945 */ /* 0x000fe20003800200 */
[--C-:B------:R-:W-:Y:S01]  /*89d0*/  HADD2.F32 R51, -RZ, R57.reuse.H0_H0 ;  /* 0x20000039ff337230 */ /* 0x100fe20000004100 */
[----:B------:R-:W-:Y:S01]  /*89e0*/  LOP3.LUT R112, R112, 0xfefffff8, RZ, 0xc0, !PT ;  /* 0xfefffff870707812 */ /* 0x000fe200078ec0ff */
[----:B------:R-:W-:Y:S02]  /*89f0*/  HADD2.F32 R52, -RZ, R57.H1_H1 ;  /* 0x30000039ff347230 */ /* 0x000fe40000004100 */
[--C-:B------:R-:W-:Y:S02]  /*8a00*/  HADD2.F32 R53, -RZ, R58.reuse.H0_H0 ;  /* 0x2000003aff357230 */ /* 0x100fe40000004100 */
[----:B------:R-:W-:Y:S02]  /*8a10*/  HADD2.F32 R54, -RZ, R58.H1_H1 ;  /* 0x3000003aff367230 */ /* 0x000fe40000004100 */
[----:B----4-:R-:W1:Y:S01]  /*8a20*/  LDTM.x32 R4, tmem[UR4+0x60] ;  /* 0x00006004000479ee */ /* 0x010e6200082c0000 */
[----:B------:R-:W-:Y:S01]  /*8a30*/  NOP ;  /* 0x0000000000007918 */ /* 0x000fe20000000000 */
[----:B-1----:R1:W-:Y:S01]  /*8a40*/  SYNCS.ARRIVE.TRANS64.RED.A1T0 RZ, [R112+URZ], RZ ;  /* 0x000000ff70ff79a7 */ /* 0x0023e200081004ff */
[--C-:B------:R-:W-:Y:S02]  /*8a50*/  HADD2.F32 R55, -RZ, R59.reuse.H0_H0 ;  /* 0x2000003bff377230 */ /* 0x100fe40000004100 */
[----:B------:R-:W-:Y:S02]  /*8a60*/  HADD2.F32 R56, -RZ, R59.H1_H1 ;  /* 0x3000003bff387230 */ /* 0x000fe40000004100 */
        /* <DEDUP_REMOVED lines=9> */
[C---:B------:R-:W-:Y:S01]  /*8b00*/  FMUL R4, R47.reuse, R4 ;  /* 0x000000042f047220 */ /* 0x040fe20000400000 */
[C---:B------:R-:W-:Y:S01]  /*8b10*/  FMUL R5, R47.reuse, R5 ;  /* 0x000000052f057220 */ /* 0x040fe20000400000 */
[C---:B------:R-:W-:Y:S01]  /*8b20*/  FMUL R6, R47.reuse, R6 ;  /* 0x000000062f067220 */ /* 0x040fe20000400000 */
[----:B------:R-:W-:Y:S01]  /*8b30*/  FMUL R7, R47, R7 ;  /* 0x000000072f077220 */ /* 0x000fe20000400000 */
[C---:B------:R-:W-:Y:S01]  /*8b40*/  FFMA R4, R49.reuse, R48, R4 ;  /* 0x0000003031047223 */ /* 0x040fe20000000004 */
[C---:B------:R-:W-:Y:S01]  /*8b50*/  FFMA R5, R49.reuse, R50, R5 ;  /* 0x0000003231057223 */ /* 0x040fe20000000005 */
[C---:B------:R-:W-:Y:S01]  /*8b60*/  FFMA R6, R49.reuse, R51, R6 ;  /* 0x0000003331067223 */ /* 0x040fe20000000006 */
[----:B------:R-:W-:Y:S01]  /*8b70*/  FFMA R7, R49, R52, R7 ;  /* 0x0000003431077223 */ /* 0x000fe20000000007 */
[C---:B------:R-:W-:Y:S01]  /*8b80*/  FMUL R8, R47.reuse, R8 ;  /* 0x000000082f087220 */ /* 0x040fe20000400000 */
[----:B------:R-:W-:Y:S01]  /*8b90*/  FMUL R9, R47, R9 ;  /* 0x000000092f097220 */ /* 0x000fe20000400000 */
[----:B------:R-:W-:Y:S01]  /*8ba0*/  F2FP.F16.F32.PACK_AB R4, R5, R4 ;  /* 0x000000040504723e */ /* 0x000fe200000000ff */
[----:B------:R-:W-:Y:S01]  /*8bb0*/  FMUL R10, R47, R10 ;  /* 0x0000000a2f0a7220 */ /* 0x000fe20000400000 */
[----:B------:R-:W-:Y:S01]  /*8bc0*/  F2FP.F16.F32.PACK_AB R5, R7, R6 ;  /* 0x000000060705723e */ /* 0x000fe200000000ff */
[C---:B------:R-:W-:Y:S01]  /*8bd0*/  FFMA R8, R49.reuse, R53, R8 ;  /* 0x0000003531087223 */ /* 0x040fe20000000008 */
[C---:B------:R-:W-:Y:S01]  /*8be0*/  FFMA R9, R49.reuse, R54, R9 ;  /* 0x0000003631097223 */ /* 0x040fe20000000009 */
[----:B------:R-:W-:Y:S01]  /*8bf0*/  FFMA R10, R49, R55, R10 ;  /* 0x00000037310a7223 */ /* 0x000fe2000000000a */
[C---:B------:R-:W-:Y:S01]  /*8c00*/  FMUL R11, R47.reuse, R11 ;  /* 0x0000000b2f0b7220 */ /* 0x040fe20000400000 */
[C---:B------:R-:W-:Y:S01]  /*8c10*/  FMUL R0, R47.reuse, R12 ;  /* 0x0000000c2f007220 */ /* 0x040fe20000400000 */
[----:B------:R-:W-:Y:S01]  /*8c20*/  FMUL R2, R47, R13 ;  /* 0x0000000d2f027220 */ /* 0x000fe20000400000 */
[----:B------:R-:W-:Y:S01]  /*8c30*/  F2FP.F16.F32.PACK_AB R6, R9, R8 ;  /* 0x000000080906723e */ /* 0x000fe200000000ff */
[C---:B------:R-:W-:Y:S01]  /*8c40*/  FFMA R11, R49.reuse, R56, R11 ;  /* 0x00000038310b7223 */ /* 0x040fe2000000000b */
[C---:B------:R-:W-:Y:S01]  /*8c50*/  FFMA R0, R49.reuse, R57, R0 ;  /* 0x0000003931007223 */ /* 0x040fe20000000000 */
[----:B------:R-:W-:Y:S01]  /*8c60*/  FFMA R2, R49, R58, R2 ;  /* 0x0000003a31027223 */ /* 0x000fe20000000002 */
[C---:B------:R-:W-:Y:S01]  /*8c70*/  FMUL R3, R47.reuse, R14 ;  /* 0x0000000e2f037220 */ /* 0x040fe20000400000 */
[C---:B------:R-:W-:Y:S01]  /*8c80*/  FMUL R15, R47.reuse, R15 ;  /* 0x0000000f2f0f7220 */ /* 0x040fe20000400000 */
[C---:B------:R-:W-:Y:S01]  /*8c90*/  FMUL R12, R47.reuse, R16 ;  /* 0x000000102f0c7220 */ /* 0x040fe20000400000 */
[----:B------:R-:W-:Y:S01]  /*8ca0*/  FMUL R13, R47, R17 ;  /* 0x000000112f0d7220 */ /* 0x000fe20000400000 */
[----:B------:R-:W-:Y:S01]  /*8cb0*/  FFMA R3, R49, R59, R3 ;  /* 0x0000003b31037223 */ /* 0x000fe20000000003 */
[----:B------:R-:W-:Y:S01]  /*8cc0*/  FMUL R14, R47, R18 ;  /* 0x000000122f0e7220 */ /* 0x000fe20000400000 */
[----:B------:R-:W-:Y:S01]  /*8cd0*/  FFMA R15, R49, R60, R15 ;  /* 0x0000003c310f7223 */ /* 0x000fe2000000000f */
[----:B------:R-:W-:Y:S01]  /*8ce0*/  FMUL R19, R47, R19 ;  /* 0x000000132f137220 */ /* 0x000fe20000400000 */
[----:B------:R-:W-:Y:S01]  /*8cf0*/  F2FP.F16.F32.PACK_AB R7, R11, R10 ;  /* 0x0000000a0b07723e */ /* 0x000fe200000000ff */
[----:B------:R-:W-:Y:S01]  /*8d00*/  FFMA R12, R49, R61, R12 ;  /* 0x0000003d310c7223 */ /* 0x000fe2000000000c */
[----:B------:R-:W-:Y:S02]  /*8d10*/  HADD2.F32 R66, -RZ, R72.H1_H1 ;  /* 0x30000048ff427230 */ /* 0x000fe40000004100 */
[----:B------:R-:W-:Y:S01]  /*8d20*/  FMUL R16, R47, R20 ;  /* 0x000000142f107220 */ /* 0x000fe20000400000 */
[----:B------:R-:W-:Y:S01]  /*8d30*/  FFMA R13, R49, R62, R13 ;  /* 0x0000003e310d7223 */ /* 0x000fe2000000000d */
[----:B------:R1:W-:Y:S01]  /*8d40*/  STS.128 [R104+0x6000], R4 ;  /* 0x0060000468007388 */ /* 0x0003e20000000c00 */
[--C-:B------:R-:W-:Y:S02]  /*8d50*/  HADD2.F32 R67, -RZ, R73.reuse.H0_H0 ;  /* 0x20000049ff437230 */ /* 0x100fe40000004100 */
[----:B------:R-:W-:Y:S01]  /*8d60*/  FMUL R17, R47, R21 ;  /* 0x000000152f117220 */ /* 0x000fe20000400000 */
[----:B------:R-:W-:Y:S01]  /*8d70*/  FFMA R14, R49, R63, R14 ;  /* 0x0000003f310e7223 */ /* 0x000fe2000000000e */
[----:B------:R-:W-:Y:S02]  /*8d80*/  HADD2.F32 R68, -RZ, R73.H1_H1 ;  /* 0x30000049ff447230 */ /* 0x000fe40000004100 */
[----:B------:R-:W-:Y:S01]  /*8d90*/  FMUL R18, R47, R22 ;  /* 0x000000162f127220 */ /* 0x000fe20000400000 */
[----:B------:R-:W-:Y:S01]  /*8da0*/  FFMA R19, R49, R64, R19 ;  /* 0x0000004031137223 */ /* 0x000fe20000000013 */
        /* <DEDUP_REMOVED lines=14> */
[----:B------:R-:W-:Y:S01]  /*8e90*/  F2FP.F16.F32.PACK_AB R8, R2, R0 ;  /* 0x000000000208723e */ /* 0x000fe200000000ff */
[----:B------:R-:W-:Y:S01]  /*8ea0*/  FFMA R20, R49, R69, R20 ;  /* 0x0000004531147223 */ /* 0x000fe20000000014 */
[----:B------:R-:W-:Y:S01]  /*8eb0*/  F2FP.F16.F32.PACK_AB R9, R15, R3 ;  /* 0x000000030f09723e */ /* 0x000fe200000000ff */
[----:B------:R-:W-:Y:S01]  /*8ec0*/  HADD2.F32 R74, -RZ, R80.H1_H1 ;  /* 0x30000050ff4a7230 */ /* 0x000fe20000004100 */
[----:B------:R-:W-:Y:S01]  /*8ed0*/  F2FP.F16.F32.PACK_AB R10, R13, R12 ;  /* 0x0000000c0d0a723e */ /* 0x000fe200000000ff */
[----:B------:R-:W-:Y:S01]  /*8ee0*/  FMUL R24, R47, R28 ;  /* 0x0000001c2f187220 */ /* 0x000fe20000400000 */
[----:B------:R-:W-:Y:S01]  /*8ef0*/  F2FP.F16.F32.PACK_AB R11, R19, R14 ;  /* 0x0000000e130b723e */ /* 0x000fe200000000ff */
[----:B------:R-:W-:Y:S01]  /*8f00*/  FFMA R21, R49, R70, R21 ;  /* 0x0000004631157223 */ /* 0x000fe20000000015 */
[--C-:B------:R-:W-:Y:S02]  /*8f10*/  HADD2.F32 R75, -RZ, R81.reuse.H0_H0 ;  /* 0x20000051ff4b7230 */ /* 0x100fe40000004100 */
[----:B------:R-:W-:Y:S01]  /*8f20*/  FMUL R25, R47, R29 ;  /* 0x0000001d2f197220 */ /* 0x000fe20000400000 */
[----:B------:R-:W-:Y:S01]  /*8f30*/  FFMA R22, R49, R71, R22 ;  /* 0x0000004731167223 */ /* 0x000fe20000000016 */
[----:B------:R1:W-:Y:S01]  /*8f40*/  STS.128 [R103+0x6010], R8 ;  /* 0x0060100867007388 */ /* 0x0003e20000000c00 */
        /* <DEDUP_REMOVED lines=13> */
[----:B------:R-:W-:Y:S02]  /*9020*/  HADD2.F32 R80, -RZ, R83.H1_H1 ;  /* 0x30000053ff507230 */ /* 0x000fe40000004100 */
[----:B------:R-:W-:Y:S01]  /*9030*/  FMUL R30, R47, R34 ;  /* 0x000000222f1e7220 */ /* 0x000fe20000400000 */
        /* <DEDUP_REMOVED lines=37> */
.L_x_141:
[----:B------:R-:W-:Y:S05]  /*9290*/  BSYNC.RECONVERGENT B0 ;  /* 0x0000000000007941 */ /* 0x000fea0003800200 */
.L_x_140:
[----:B------:R-:W-:Y:S01]  /*92a0*/  BAR.SYNC.DEFER_BLOCKING 0x1, 0x80 ;  /* 0x0042000000007b1d */ /* 0x000fe20000010000 */
[----:B------:R-:W-:Y:S01]  /*92b0*/  UISETP.NE.AND UP0, UPT, UR49, -0x4, UPT ;  /* 0xfffffffc3100788c */ /* 0x000fe2000bf05270 */
[----:B------:R-:W-:Y:S08]  /*92c0*/  IADD3 R45, PT, PT, R45, 0x1, RZ ;  /* 0x000000012d2d7810 */ /* 0x000ff00007ffe0ff */
[----:B------:R-:W-:Y:S05]  /*92d0*/  BRA.U !UP0, `(.L_x_142) ;  /* 0x0000000108287547 */ /* 0x000fea000b800000 */
[----:B------:R-:W-:Y:S01]  /*92e0*/  ISETP.NE.AND P0, PT, R111, RZ, PT ;  /* 0x000000ff6f00720c */ /* 0x000fe20003f05270 */
[----:B------:R-:W-:Y:S01]  /*92f0*/  IMAD.U32 R2, RZ, RZ, UR51 ;  /* 0x00000033ff027e24 */ /* 0x000fe2000f8e00ff */
[----:B------:R-:W-:Y:S01]  /*9300*/  UIADD3 UR51, UPT, UPT, UR51, 0x1, URZ ;  /* 0x0000000133337890 */ /* 0x000fe2000fffe0ff */
[----:B------:R-:W-:Y:S03]  /*9310*/  IMAD.U32 R0, RZ, RZ, UR37 ;  /* 0x00000025ff007e24 */ /* 0x000fe6000f8e00ff */
[----:B------:R-:W-:Y:S04]  /*9320*/  UISETP.NE.AND UP0, UPT, UR51, 0x4, UPT ;  /* 0x000000043300788c */ /* 0x000fe8000bf05270 */
[----:B------:R-:W-:Y:S03]  /*9330*/  USEL UR51, UR51, URZ, UP0 ;  /* 0x000000ff33337287 */ /* 0x000fe60008000000 */
[----:B------:R-:W-:Y:S05]  /*9340*/  @P0 LEA R2, R2, UR48, 0x3 ;  /* 0x0000003002020c11 */ /* 0x000fea000f8e18ff */
[----:B------:R-:W-:Y:S05]  /*9350*/  @P0 VIADD R2, R2, 0x50 ;  /* 0x0000005002020836 */ /* 0x000fea0000000000 */
[----:B------:R-:W-:Y:S04]  /*9360*/  @P0 PRMT R0, R0, 0x654, R2 ;  /* 0x0000065400000816 */ /* 0x000fe80000000002 */
[----:B------:R2:W-:Y:S03]  /*9370*/  @P0 SYNCS.ARRIVE.TRANS64.RED.A1T0 RZ, [R0+URZ], RZ ;  /* 0x000000ff00ff09a7 */ /* 0x0005e600081004ff */
.L_x_142:
[----:B------:R-:W-:Y:S01]  /*9380*/  ISETP.NE.AND P2, PT, R107, RZ, PT ;  /* 0x000000ff6b00720c */ /* 0x000fe20003f45270 */
[----:B------:R-:W-:Y:S01]  /*9390*/  UIADD3 UR49, UPT, UPT, UR49, 0x4, URZ ;  /* 0x0000000431317890 */ /* 0x000fe2000fffe0ff */
[----:B------:R-:W-:Y:S01]  /*93a0*/  ISETP.NE.AND P0, PT, R109, 0x2, PT ;  /* 0x000000026d00780c */ /* 0x000fe20003f05270 */
[----:B------:R-:W-:Y:S01]  /*93b0*/  IMAD.IADD R15, R43, 0x1, R90 ;  /* 0x000000012b0f7824 */ /* 0x000fe200078e025a */
[----:B------:R-:W-:Y:S01]  /*93c0*/  ISETP.NE.AND P1, PT, R45, 0x4, PT ;  /* 0x000000042d00780c */ /* 0x000fe20003f25270 */
[----:B------:R-:W-:Y:S01]  /*93d0*/  IMAD.IADD R14, R44, 0x1, R91 ;  /* 0x000000012c0e7824 */ /* 0x000fe200078e025b */
[----:B------:R-:W-:Y:S02]  /*93e0*/  SEL R2, RZ, 0x1, P0 ;  /* 0x00000001ff027807 */ /* 0x000fe40000000000 */
[----:B--2---:R-:W-:Y:S02]  /*93f0*/  SEL R0, RZ, 0x1, P1 ;  /* 0x00000001ff007807 */ /* 0x004fe40000800000 */
[----:B------:R-:W-:Y:S02]  /*9400*/  LOP3.LUT R99, R99, R2, RZ, 0x3c, !PT ;  /* 0x0000000263637212 */ /* 0x000fe400078e3cff */
[----:B------:R-:W-:Y:S02]  /*9410*/  LOP3.LUT R100, R100, R0, RZ, 0x3c, !PT ;  /* 0x0000000064647212 */ /* 0x000fe400078e3cff */
[----:B------:R-:W-:Y:S02]  /*9420*/  @P2 R2UR UR36, R98 ;  /* 0x00000000622422ca */ /* 0x000fe400000e0000 */
[----:B------:R-:W-:Y:S02]  /*9430*/  SEL R109, R109, RZ, P0 ;  /* 0x000000ff6d6d7207 */ /* 0x000fe40000000000 */
[----:B------:R-:W-:Y:S01]  /*9440*/  SEL R45, R45, RZ, P1 ;  /* 0x000000ff2d2d7207 */ /* 0x000fe20000800000 */
[----:B------:R-:W-:Y:S10]  /*9450*/  @P2 BRA `(.L_x_143) ;  /* 0xffffffc000082947 */ /* 0x000ff4000383ffff */
[----:B------:R-:W-:-:S09]  /*9460*/  UISETP.NE.AND UP0, UPT, UR50, URZ, UPT ;  /* 0x000000ff3200728c */ /* 0x000fd2000bf05270 */
[----:B------:R-:W-:Y:S05]  /*9470*/  BRA.U !UP0, `(.L_x_144) ;  /* 0x0000000108487547 */ /* 0x000fea000b800000 */
[----:B------:R-:W2:Y:S02]  /*9480*/  LDCU.64 UR4, c[0x0][0x890] ;  /* 0x00011200ff0477ac */ /* 0x000ea40008000a00 */
[----:B--2---:R-:W-:-:S04]  /*9490*/  UISETP.NE.U32.AND UP0, UPT, UR4, URZ, UPT ;  /* 0x000000ff0400728c */ /* 0x004fc8000bf05070 */
[----:B------:R-:W-:-:S09]  /*94a0*/  UISETP.NE.AND.EX UP0, UPT, UR5, URZ, UPT, UP0 ;  /* 0x000000ff0500728c */ /* 0x000fd2000bf05300 */
[----:B------:R-:W-:Y:S05]  /*94b0*/  BRA.U UP0, `(.L_x_145) ;  /* 0x00000001000c7547 */ /* 0x000fea000b800000 */
[----:B------:R-:W-:-:S13]  /*94c0*/  FSETP.NEU.AND P0, PT, R49, RZ, PT ;  /* 0x000000ff3100720b */ /* 0x000fda0003f0d000 */
[----:B------:R-:W-:Y:S05]  /*94d0*/  @!P0 EXIT ;  /* 0x000000000000894d */ /* 0x000fea0003800000 */
[----:B------:R-:W-:Y:S05]  /*94e0*/  BRA `(.L_x_144) ;  /* 0x00000000002c7947 */ /* 0x000fea0003800000 */
.L_x_145:
[----:B------:R-:W-:Y:S01]  /*94f0*/  ISETP.NE.AND P0, PT, R108, RZ, PT ;  /* 0x000000ff6c00720c */ /* 0x000fe20003f05270 */
[----:B------:R-:W-:-:S12]  /*9500*/  BSSY.RECONVERGENT B0, `(.L_x_144) ;  /* 0x0000009000007945 */ /* 0x000fd80003800200 */
[----:B------:R-:W-:Y:S05]  /*9510*/  @P0 BRA `(.L_x_146) ;  /* 0x0000000000140947 */ /* 0x000fea0003800000 */
[----:B------:R-:W2:Y:S02]  /*9520*/  LDCU.64 UR4, c[0x0][0x888] ;  /* 0x00011100ff0477ac */ /* 0x000ea40008000a00 */
[----:B--2---:R-:W-:-:S04]  /*9530*/  ISETP.NE.U32.AND P0, PT, RZ, UR4, PT ;  /* 0x00000004ff007c0c */ /* 0x004fc8000bf05070 */
[----:B------:R-:W-:-:S13]  /*9540*/  ISETP.NE.AND.EX P0, PT, RZ, UR5, PT, P0 ;  /* 0x00000005ff007c0c */ /* 0x000fda000bf05300 */
[----:B------:R-:W-:Y:S05]  /*9550*/  @!P0 EXIT ;  /* 0x000000000000894d */ /* 0x000fea0003800000 */
[----:B------:R-:W-:Y:S05]  /*9560*/  BRA `(.L_x_147) ;  /* 0x0000000000087947 */ /* 0x000fea0003800000 */
.L_x_146:
[----:B------:R-:W-:-:S13]  /*9570*/  FSETP.NEU.AND P0, PT, R49, RZ, PT ;  /* 0x000000ff3100720b */ /* 0x000fda0003f0d000 */
[----:B------:R-:W-:Y:S05]  /*9580*/  @!P0 EXIT ;  /* 0x000000000000894d */ /* 0x000fea0003800000 */
.L_x_147:
[----:B------:R-:W-:Y:S05]  /*9590*/  BSYNC.RECONVERGENT B0 ;  /* 0x0000000000007941 */ /* 0x000fea0003800200 */
.L_x_144:
[----:B------:R-:W-:Y:S01]  /*95a0*/  ULEA UR4, UR51, UR48, 0x3 ;  /* 0x0000003033047291 */ /* 0x000fe2000f8e18ff */
[----:B------:R-:W-:-:S04]  /*95b0*/  DEPBAR.LE SB0, 0x0 ;  /* 0x000080000000791a */ /* 0x000fc80000000000 */
[----:B------:R-:W-:-:S04]  /*95c0*/  UIADD3 UR4, UPT, UPT, UR4, 0x50, URZ ;  /* 0x0000005004047890 */ /* 0x000fc8000fffe0ff */
[----:B------:R-:W-:-:S09]  /*95d0*/  UPRMT UR4, UR37, 0x654, UR4 ;  /* 0x0000065425047896 */ /* 0x000fd20008000004 */
[----:B------:R-:W-:Y:S01]  /*95e0*/  SYNCS.ARRIVE.TRANS64.RED.A1T0 RZ, [UR4], RZ ;  /* 0x000000ffffff79a7 */ /* 0x000fe20008100404 */
[----:B------:R-:W-:Y:S05]  /*95f0*/  EXIT ;  /* 0x000000000000794d */ /* 0x000fea0003800000 */
.L_x_24:
[----:B--2---:R2:W4:Y:S02]  /*9600*/  SYNCS.PHASECHK.TRANS64.TRYWAIT P0, [R2+URZ+0xf0], R3 ;  /* 0x0000f003020075a7 */ /* 0x00452400080011ff */
[----:B----4-:R-:W-:Y:S05]  /*9610*/  @!P0 NANOSLEEP.SYNCS 0x989680 ;  /* 0x009896800000895d */ /* 0x010fea0003900000 */
[----:B------:R-:W4:Y:S02]  /*9620*/  @!P0 SYNCS.PHASECHK.TRANS64 P0, [R2+URZ+0xf0], R3 ;  /* 0x0000f003020085a7 */ /* 0x000f2400080010ff */
[----:B----4-:R-:W-:Y:S05]  /*9630*/  @!P0 BRA `(.L_x_24) ;  /* 0xfffffffc00f08947 */ /* 0x010fea000383ffff */
[----:B------:R-:W-:Y:S05]  /*9640*/  BRA `(.L_x_148) ;  /* 0xffffff8000687947 */ /* 0x000fea000383ffff */
.L_x_27:
[----:B------:R-:W-:-:S07]  /*9650*/  MOV R2, UR33 ;  /* 0x0000002100027c02 */ /* 0x000fce0008000f00 */
.L_x_149:
[----:B-1----:R1:W2:Y:S02]  /*9660*/  SYNCS.PHASECHK.TRANS64.TRYWAIT P0, [R2+URZ+0x18], R4 ;  /* 0x00001804020075a7 */ /* 0x0022a400080011ff */
[----:B--2---:R-:W-:Y:S05]  /*9670*/  @!P0 NANOSLEEP.SYNCS 0x989680 ;  /* 0x009896800000895d */ /* 0x004fea0003900000 */
[----:B------:R-:W2:Y:S02]  /*9680*/  @!P0 SYNCS.PHASECHK.TRANS64 P0, [R2+URZ+0x18], R4 ;  /* 0x00001804020085a7 */ /* 0x000ea400080010ff */
[----:B--2---:R-:W-:Y:S05]  /*9690*/  @!P0 BRA `(.L_x_149) ;  /* 0xfffffffc00f08947 */ /* 0x004fea000383ffff */
[----:B------:R-:W-:Y:S05]  /*96a0*/  BRA `(.L_x_26) ;  /* 0xffffff8000d07947 */ /* 0x000fea000383ffff */
.L_x_34:
[----:B-1----:R-:W-:-:S07]  /*96b0*/  MOV R2, UR17 ;  /* 0x0000001100027c02 */ /* 0x002fce0008000f00 */
.L_x_150:
[----:B-1----:R1:W2:Y:S02]  /*96c0*/  SYNCS.PHASECHK.TRANS64.TRYWAIT P0, [R2+URZ+0x18], R4 ;  /* 0x00001804020075a7 */ /* 0x0022a400080011ff */
[----:B--2---:R-:W-:Y:S05]  /*96d0*/  @!P0 NANOSLEEP.SYNCS 0x989680 ;  /* 0x009896800000895d */ /* 0x004fea0003900000 */
[----:B------:R-:W2:Y:S02]  /*96e0*/  @!P0 SYNCS.PHASECHK.TRANS64 P0, [R2+URZ+0x18], R4 ;  /* 0x00001804020085a7 */ /* 0x000ea400080010ff */
[----:B--2---:R-:W-:Y:S05]  /*96f0*/  @!P0 BRA `(.L_x_150) ;  /* 0xfffffffc00f08947 */ /* 0x004fea000383ffff */
[----:B------:R-:W-:Y:S05]  /*9700*/  BRA `(.L_x_33) ;  /* 0xffffff84008c7947 */ /* 0x000fea000383ffff */
.L_x_39:
[----:B-1----:R1:W2:Y:S02]  /*9710*/  SYNCS.PHASECHK.TRANS64.TRYWAIT P0, [R2+URZ+0x80], R3 ;  /* 0x00008003020075a7 */ /* 0x0022a400080011ff */
[----:B--2---:R-:W-:Y:S05]  /*9720*/  @!P0 NANOSLEEP.SYNCS 0x989680 ;  /* 0x009896800000895d */ /* 0x004fea0003900000 */
[----:B------:R-:W2:Y:S02]  /*9730*/  @!P0 SYNCS.PHASECHK.TRANS64 P0, [R2+URZ+0x80], R3 ;  /* 0x00008003020085a7 */ /* 0x000ea400080010ff */
[----:B--2---:R-:W-:Y:S05]  /*9740*/  @!P0 BRA `(.L_x_39) ;  /* 0xfffffffc00f08947 */ /* 0x004fea000383ffff */
[----:B------:R-:W-:Y:S05]  /*9750*/  BRA `(.L_x_151) ;  /* 0xffffff8800307947 */ /* 0x000fea000383ffff */
.L_x_43:
[----:B---3--:R-:W-:-:S07]  /*9760*/  MOV R0, UR4 ;  /* 0x0000000400007c02 */ /* 0x008fce0008000f00 */
.L_x_152:
[----:B-1----:R1:W2:Y:S02]  /*9770*/  SYNCS.PHASECHK.TRANS64.TRYWAIT P0, [R0+URZ], R2 ;  /* 0x00000002000075a7 */ /* 0x0022a400080011ff */
[----:B--2---:R-:W-:Y:S05]  /*9780*/  @!P0 NANOSLEEP.SYNCS 0x989680 ;  /* 0x009896800000895d */ /* 0x004fea0003900000 */
[----:B------:R-:W2:Y:S02]  /*9790*/  @!P0 SYNCS.PHASECHK.TRANS64 P0, [R0+URZ], R2 ;  /* 0x00000002000085a7 */ /* 0x000ea400080010ff */
[----:B--2---:R-:W-:Y:S05]  /*97a0*/  @!P0 BRA `(.L_x_152) ;  /* 0xfffffffc00f08947 */ /* 0x004fea000383ffff */
[----:B------:R-:W-:Y:S05]  /*97b0*/  BRA `(.L_x_153) ;  /* 0xffffff8c00a07947 */ /* 0x000fea000383ffff */
.L_x_44:
[----:B---3--:R-:W-:-:S07]  /*97c0*/  MOV R0, UR4 ;  /* 0x0000000400007c02 */ /* 0x008fce0008000f00 */
.L_x_154:
[----:B-1----:R1:W2:Y:S02]  /*97d0*/  SYNCS.PHASECHK.TRANS64.TRYWAIT P0, [R0+URZ], R2 ;  /* 0x00000002000075a7 */ /* 0x0022a400080011ff */
[----:B--2---:R-:W-:Y:S05]  /*97e0*/  @!P0 NANOSLEEP.SYNCS 0x989680 ;  /* 0x009896800000895d */ /* 0x004fea0003900000 */
[----:B------:R-:W2:Y:S02]  /*97f0*/  @!P0 SYNCS.PHASECHK.TRANS64 P0, [R0+URZ], R2 ;  /* 0x00000002000085a7 */ /* 0x000ea400080010ff */
[----:B--2---:R-:W-:Y:S05]  /*9800*/  @!P0 BRA `(.L_x_154) ;  /* 0xfffffffc00f08947 */ /* 0x004fea000383ffff */
[----:B------:R-:W-:Y:S05]  /*9810*/  BRA `(.L_x_155) ;  /* 0xffffff8c00ac7947 */ /* 0x000fea000383ffff */
.L_x_47:
[----:B-1----:R1:W2:Y:S02]  /*9820*/  SYNCS.PHASECHK.TRANS64.TRYWAIT P0, [R0+URZ+0xe0], R4 ;  /* 0x0000e004000075a7 */ /* 0x0022a400080011ff */
[----:B--2---:R-:W-:Y:S05]  /*9830*/  @!P0 NANOSLEEP.SYNCS 0x989680 ;  /* 0x009896800000895d */ /* 0x004fea0003900000 */
[----:B------:R-:W2:Y:S02]  /*9840*/  @!P0 SYNCS.PHASECHK.TRANS64 P0, [R0+URZ+0xe0], R4 ;  /* 0x0000e004000085a7 */ /* 0x000ea400080010ff */
[----:B--2---:R-:W-:Y:S05]  /*9850*/  @!P0 BRA `(.L_x_47) ;  /* 0xfffffffc00f08947 */ /* 0x004fea000383ffff */
[----:B------:R-:W-:Y:S05]  /*9860*/  BRA `(.L_x_156) ;  /* 0xffffff90000c7947 */ /* 0x000fea000383ffff */
.L_x_48:
[----:B------:R-:W-:-:S07]  /*9870*/  MOV R0, UR5 ;  /* 0x0000000500007c02 */ /* 0x000fce0008000f00 */
.L_x_157:
[----:B-1----:R1:W2:Y:S02]  /*9880*/  SYNCS.PHASECHK.TRANS64.TRYWAIT P0, [R0+URZ+0x90], R5 ;  /* 0x00009005000075a7 */ /* 0x0022a400080011ff */
[----:B--2---:R-:W-:Y:S05]  /*9890*/  @!P0 NANOSLEEP.SYNCS 0x989680 ;  /* 0x009896800000895d */ /* 0x004fea0003900000 */
[----:B------:R-:W2:Y:S02]  /*98a0*/  @!P0 SYNCS.PHASECHK.TRANS64 P0, [R0+URZ+0x90], R5 ;  /* 0x00009005000085a7 */ /* 0x000ea400080010ff */
[----:B--2---:R-:W-:Y:S05]  /*98b0*/  @!P0 BRA `(.L_x_157) ;  /* 0xfffffffc00f08947 */ /* 0x004fea000383ffff */
[----:B------:R-:W-:Y:S05]  /*98c0*/  BRA `(.L_x_158) ;  /* 0xffffff90001c7947 */ /* 0x000fea000383ffff */
.L_x_49:
[----:B-1----:R1:W2:Y:S02]  /*98d0*/  SYNCS.PHASECHK.TRANS64.TRYWAIT P1, [R0+URZ+0x80], R4 ;  /* 0x00008004000075a7 */ /* 0x0022a400080211ff */
[----:B--2---:R-:W-:Y:S05]  /*98e0*/  @!P1 NANOSLEEP.SYNCS 0x989680 ;  /* 0x009896800000995d */ /* 0x004fea0003900000 */
[----:B------:R-:W2:Y:S02]  /*98f0*/  @!P1 SYNCS.PHASECHK.TRANS64 P1, [R0+URZ+0x80], R4 ;  /* 0x00008004000095a7 */ /* 0x000ea400080210ff */
[----:B--2---:R-:W-:Y:S05]  /*9900*/  @!P1 BRA `(.L_x_49) ;  /* 0xfffffffc00f09947 */ /* 0x004fea000383ffff */
[----:B------:R-:W-:Y:S05]  /*9910*/  BRA `(.L_x_159) ;  /* 0xffffff90004c7947 */ /* 0x000fea000383ffff */
.L_x_52:
[----:B------:R-:W-:-:S07]  /*9920*/  MOV R0, UR5 ;  /* 0x0000000500007c02 */ /* 0x000fce0008000f00 */
.L_x_160:
[----:B-1----:R1:W2:Y:S02]  /*9930*/  SYNCS.PHASECHK.TRANS64.TRYWAIT P0, [R0+URZ+0x90], R2 ;  /* 0x00009002000075a7 */ /* 0x0022a400080011ff */
[----:B--2---:R-:W-:Y:S05]  /*9940*/  @!P0 NANOSLEEP.SYNCS 0x989680 ;  /* 0x009896800000895d */ /* 0x004fea0003900000 */
[----:B------:R-:W2:Y:S02]  /*9950*/  @!P0 SYNCS.PHASECHK.TRANS64 P0, [R0+URZ+0x90], R2 ;  /* 0x00009002000085a7 */ /* 0x000ea400080010ff */
[----:B--2---:R-:W-:Y:S05]  /*9960*/  @!P0 BRA `(.L_x_160) ;  /* 0xfffffffc00f08947 */ /* 0x004fea000383ffff */
[----:B------:R-:W-:Y:S05]  /*9970*/  BRA `(.L_x_51) ;  /* 0xffffff9000a07947 */ /* 0x000fea000383ffff */
.L_x_61:
[----:B-1----:R-:W-:-:S04]  /*9980*/  MOV R4, UR6 ;  /* 0x0000000600047c02 */ /* 0x002fc80008000f00 */
[----:B------:R1:W2:Y:S03]  /*9990*/  SYNCS.PHASECHK.TRANS64.TRYWAIT P0, [R4+URZ+0x8], R5 ;  /* 0x00000805040075a7 */ /* 0x0002a600080011ff */
[----:B--2---:R-:W-:Y:S05]  /*99a0*/  @!P0 NANOSLEEP.SYNCS 0x989680 ;  /* 0x009896800000895d */ /* 0x004fea0003900000 */
[----:B------:R-:W2:Y:S02]  /*99b0*/  @!P0 SYNCS.PHASECHK.TRANS64 P0, [R4+URZ+0x8], R5 ;  /* 0x00000805040085a7 */ /* 0x000ea400080010ff */
[----:B--2---:R-:W-:Y:S05]  /*99c0*/  @!P0 BRA `(.L_x_61) ;  /* 0xfffffffc00ec8947 */ /* 0x004fea000383ffff */
[----:B------:R-:W-:Y:S05]  /*99d0*/  BRA `(.L_x_60) ;  /* 0xffffff9400547947 */ /* 0x000fea000383ffff */
.L_x_63:
[----:B------:R-:W-:Y:S01]  /*99e0*/  BSSY B0, `(.L_x_161) ;  /* 0x0000006000007945 */ /* 0x000fe20003800000 */
[----:B------:R-:W-:-:S07]  /*99f0*/  MOV R15, 0xffffffff ;  /* 0xffffffff000f7802 */ /* 0x000fce0000000f00 */
[----:B-1---5:R-:W-:Y:S05]  /*9a00*/  WARPSYNC.COLLECTIVE R15, `(.L_x_162) ;  /* 0x000000000f0c7348 */ /* 0x022fea0003c00000 */
[----:B------:R-:W-:Y:S02]  /*9a10*/  ELECT P6, UR79, PT ;  /* 0x00000000004f782f */ /* 0x000fe400038c0000 */
[----:B------:R-:W-:Y:S01]  /*9a20*/  MOV R14, UR79 ;  /* 0x0000004f000e7c02 */ /* 0x000fe20008000f00 */
[----:B-1---5:R-:W-:Y:S10]  /*9a30*/  ENDCOLLECTIVE ;  /* 0x000000000000791b */ /* 0x022ff40003800000 */
.L_x_162:
[----:B------:R-:W-:Y:S05]  /*9a40*/  BSYNC B0 ;  /* 0x0000000000007941 */ /* 0x000fea0003800000 */
.L_x_161:
[----:B------:R-:W-:Y:S05]  /*9a50*/  BRA `(.L_x_163) ;  /* 0xffffff9400847947 */ /* 0x000fea000383ffff */
.L_x_65:
[----:B-1----:R-:W-:-:S04]  /*9a60*/  MOV R2, UR6 ;  /* 0x0000000600027c02 */ /* 0x002fc80008000f00 */
[----:B------:R1:W2:Y:S03]  /*9a70*/  SYNCS.PHASECHK.TRANS64.TRYWAIT P0, [R2+URZ+0x8], R3 ;  /* 0x00000803020075a7 */ /* 0x0002a600080011ff */
[----:B--2---:R-:W-:Y:S05]  /*9a80*/  @!P0 NANOSLEEP.SYNCS 0x989680 ;  /* 0x009896800000895d */ /* 0x004fea0003900000 */
[----:B------:R-:W2:Y:S02]  /*9a90*/  @!P0 SYNCS.PHASECHK.TRANS64 P0, [R2+URZ+0x8], R3 ;  /* 0x00000803020085a7 */ /* 0x000ea400080010ff */
[----:B--2---:R-:W-:Y:S05]  /*9aa0*/  @!P0 BRA `(.L_x_65) ;  /* 0xfffffffc00ec8947 */ /* 0x004fea000383ffff */
[----:B------:R-:W-:Y:S05]  /*9ab0*/  BRA `(.L_x_64) ;  /* 0xffffff9400887947 */ /* 0x000fea000383ffff */
.L_x_66:
[----:B-1----:R1:W2:Y:S02]  /*9ac0*/  SYNCS.PHASECHK.TRANS64.TRYWAIT P0, [R0+URZ+0x80], R4 ;  /* 0x00008004000075a7 */ /* 0x0022a400080011ff */
[----:B--2---:R-:W-:Y:S05]  /*9ad0*/  @!P0 NANOSLEEP.SYNCS 0x989680 ;  /* 0x009896800000895d */ /* 0x004fea0003900000 */
[----:B------:R-:W2:Y:S02]  /*9ae0*/  @!P0 SYNCS.PHASECHK.TRANS64 P0, [R0+URZ+0x80], R4 ;  /* 0x00008004000085a7 */ /* 0x000ea400080010ff */
[----:B--2---:R-:W-:Y:S05]  /*9af0*/  @!P0 BRA `(.L_x_66) ;  /* 0xfffffffc00f08947 */ /* 0x004fea000383ffff */
[----:B------:R-:W-:Y:S05]  /*9b00*/  BRA `(.L_x_164) ;  /* 0xffffff9800647947 */ /* 0x000fea000383ffff */
.L_x_68:
[----:B------:R-:W-:-:S07]  /*9b10*/  MOV R0, UR10 ;  /* 0x0000000a00007c02 */ /* 0x000fce0008000f00 */
.L_x_165:
[----:B-1----:R1:W2:Y:S02]  /*9b20*/  SYNCS.PHASECHK.TRANS64.TRYWAIT P0, [R0+URZ+0xc0], R4 ;  /* 0x0000c004000075a7 */ /* 0x0022a400080011ff */
[----:B--2---:R-:W-:Y:S05]  /*9b30*/  @!P0 NANOSLEEP.SYNCS 0x989680 ;  /* 0x009896800000895d */ /* 0x004fea0003900000 */
[----:B------:R-:W2:Y:S02]  /*9b40*/  @!P0 SYNCS.PHASECHK.TRANS64 P0, [R0+URZ+0xc0], R4 ;  /* 0x0000c004000085a7 */ /* 0x000ea400080010ff */
[----:B--2---:R-:W-:Y:S05]  /*9b50*/  @!P0 BRA `(.L_x_165) ;  /* 0xfffffffc00f08947 */ /* 0x004fea000383ffff */
[----:B------:R-:W-:Y:S05]  /*9b60*/  BRA `(.L_x_166) ;  /* 0xffffff9800b07947 */ /* 0x000fea000383ffff */
.L_x_71:
[----:B------:R-:W-:Y:S07]  /*9b70*/  MOV R0, UR9 ;  /* 0x0000000900007c02 */ /* 0x000fee0008000f00 */
.L_x_167:
[----:B-1----:R1:W2:Y:S02]  /*9b80*/  SYNCS.PHASECHK.TRANS64.TRYWAIT P0, [R0+URZ], R4 ;  /* 0x00000004000075a7 */ /* 0x0022a400080011ff */
[----:B--2---:R-:W-:Y:S05]  /*9b90*/  @!P0 NANOSLEEP.SYNCS 0x989680 ;  /* 0x009896800000895d */ /* 0x004fea0003900000 */
[----:B------:R-:W2:Y:S02]  /*9ba0*/  @!P0 SYNCS.PHASECHK.TRANS64 P0, [R0+URZ], R4 ;  /* 0x00000004000085a7 */ /* 0x000ea400080010ff */
[----:B--2---:R-:W-:Y:S05]  /*9bb0*/  @!P0 BRA `(.L_x_167) ;  /* 0xfffffffc00f08947 */ /* 0x004fea000383ffff */
[----:B------:R-:W-:Y:S05]  /*9bc0*/  BRA `(.L_x_70) ;  /* 0xffffff9800c47947 */ /* 0x000fea000383ffff */
.L_x_75:
[----:B-1----:R-:W-:-:S07]  /*9bd0*/  MOV R0, UR7 ;  /* 0x0000000700007c02 */ /* 0x002fce0008000f00 */
.L_x_168:
[----:B-1----:R1:W2:Y:S02]  /*9be0*/  SYNCS.PHASECHK.TRANS64.TRYWAIT P0, [R0+URZ], R2 ;  /* 0x00000002000075a7 */ /* 0x0022a400080011ff */
[----:B--2---:R-:W-:Y:S05]  /*9bf0*/  @!P0 NANOSLEEP.SYNCS 0x989680 ;  /* 0x009896800000895d */ /* 0x004fea0003900000 */
[----:B------:R-:W2:Y:S02]  /*9c00*/  @!P0 SYNCS.PHASECHK.TRANS64 P0, [R0+URZ], R2 ;  /* 0x00000002000085a7 */ /* 0x000ea400080010ff */
[----:B--2---:R-:W-:Y:S05]  /*9c10*/  @!P0 BRA `(.L_x_168) ;  /* 0xfffffffc00f08947 */ /* 0x004fea000383ffff */
[----:B------:R-:W-:Y:S05]  /*9c20*/  BRA `(.L_x_169) ;  /* 0xffffff9c00907947 */ /* 0x000fea000383ffff */
.L_x_76:
[----:B------:R-:W-:-:S07]  /*9c30*/  MOV R0, UR7 ;  /* 0x0000000700007c02 */ /* 0x000fce0008000f00 */
.L_x_170:
[----:B-1----:R1:W2:Y:S02]  /*9c40*/  SYNCS.PHASECHK.TRANS64.TRYWAIT P0, [R0+URZ], R3 ;  /* 0x00000003000075a7 */ /* 0x0022a400080011ff */
[----:B--2---:R-:W-:Y:S05]  /*9c50*/  @!P0 NANOSLEEP.SYNCS 0x989680 ;  /* 0x009896800000895d */ /* 0x004fea0003900000 */
[----:B------:R-:W2:Y:S02]  /*9c60*/  @!P0 SYNCS.PHASECHK.TRANS64 P0, [R0+URZ], R3 ;  /* 0x00000003000085a7 */ /* 0x000ea400080010ff */
[----:B--2---:R-:W-:Y:S05]  /*9c70*/  @!P0 BRA `(.L_x_170) ;  /* 0xfffffffc00f08947 */ /* 0x004fea000383ffff */
[----:B------:R-:W-:Y:S05]  /*9c80*/  BRA `(.L_x_171) ;  /* 0xffffff9c009c7947 */ /* 0x000fea000383ffff */
.L_x_77:
[----:B------:R-:W-:-:S07]  /*9c90*/  MOV R0, UR7 ;  /* 0x0000000700007c02 */ /* 0x000fce0008000f00 */
.L_x_172:
[----:B-1----:R1:W2:Y:S02]  /*9ca0*/  SYNCS.PHASECHK.TRANS64.TRYWAIT P0, [R0+URZ], R3 ;  /* 0x00000003000075a7 */ /* 0x0022a400080011ff */
[----:B--2---:R-:W-:Y:S05]  /*9cb0*/  @!P0 NANOSLEEP.SYNCS 0x989680 ;  /* 0x009896800000895d */ /* 0x004fea0003900000 */
[----:B------:R-:W2:Y:S02]  /*9cc0*/  @!P0 SYNCS.PHASECHK.TRANS64 P0, [R0+URZ], R3 ;  /* 0x00000003000085a7 */ /* 0x000ea400080010ff */
[----:B--2---:R-:W-:Y:S05]  /*9cd0*/  @!P0 BRA `(.L_x_172) ;  /* 0xfffffffc00f08947 */ /* 0x004fea000383ffff */
[----:B------:R-:W-:Y:S05]  /*9ce0*/  BRA `(.L_x_173) ;  /* 0xffffff9c00a87947 */ /* 0x000fea000383ffff */
.L_x_80:
[----:B------:R-:W-:-:S07]  /*9cf0*/  MOV R0, UR8 ;  /* 0x0000000800007c02 */ /* 0x000fce0008000f00 */
.L_x_174:
[----:B-1----:R1:W2:Y:S02]  /*9d00*/  SYNCS.PHASECHK.TRANS64.TRYWAIT P1, [R0+URZ+0x100], R2 ;  /* 0x00010002000075a7 */ /* 0x0022a400080211ff */
[----:B--2---:R-:W-:Y:S05]  /*9d10*/  @!P1 NANOSLEEP.SYNCS 0x989680 ;  /* 0x009896800000995d */ /* 0x004fea0003900000 */
[----:B------:R-:W2:Y:S02]  /*9d20*/  @!P1 SYNCS.PHASECHK.TRANS64 P1, [R0+URZ+0x100], R2 ;  /* 0x00010002000095a7 */ /* 0x000ea400080210ff */
[----:B--2---:R-:W-:Y:S05]  /*9d30*/  @!P1 BRA `(.L_x_174) ;  /* 0xfffffffc00f09947 */ /* 0x004fea000383ffff */
[----:B------:R-:W-:Y:S05]  /*9d40*/  BRA `(.L_x_175) ;  /* 0xffffff9c00f47947 */ /* 0x000fea000383ffff */
.L_x_85:
[----:B--2---:R2:W4:Y:S02]  /*9d50*/  SYNCS.PHASECHK.TRANS64.TRYWAIT P0, [R0+URZ+0x80], R2 ;  /* 0x00008002000075a7 */ /* 0x00452400080011ff */
[----:B----4-:R-:W-:Y:S05]  /*9d60*/  @!P0 NANOSLEEP.SYNCS 0x989680 ;  /* 0x009896800000895d */ /* 0x010fea0003900000 */
[----:B------:R-:W4:Y:S02]  /*9d70*/  @!P0 SYNCS.PHASECHK.TRANS64 P0, [R0+URZ+0x80], R2 ;  /* 0x00008002000085a7 */ /* 0x000f2400080010ff */
[----:B----4-:R-:W-:Y:S05]  /*9d80*/  @!P0 BRA `(.L_x_85) ;  /* 0xfffffffc00f08947 */ /* 0x010fea000383ffff */
[----:B------:R-:W-:Y:S05]  /*9d90*/  BRA `(.L_x_176) ;  /* 0xffffffa400087947 */ /* 0x000fea000383ffff */
.L_x_88:
[----:B------:R-:W-:Y:S07]  /*9da0*/  MOV R0, UR7 ;  /* 0x0000000700007c02 */ /* 0x000fee0008000f00 */
.L_x_177:
[----:B--2---:R2:W4:Y:S02]  /*9db0*/  SYNCS.PHASECHK.TRANS64.TRYWAIT P0, [R0+URZ+0x78], R2 ;  /* 0x00007802000075a7 */ /* 0x00452400080011ff */
[----:B----4-:R-:W-:Y:S05]  /*9dc0*/  @!P0 NANOSLEEP.SYNCS 0x989680 ;  /* 0x009896800000895d */ /* 0x010fea0003900000 */
[----:B------:R-:W4:Y:S02]  /*9dd0*/  @!P0 SYNCS.PHASECHK.TRANS64 P0, [R0+URZ+0x78], R2 ;  /* 0x00007802000085a7 */ /* 0x000f2400080010ff */
[----:B----4-:R-:W-:Y:S05]  /*9de0*/  @!P0 BRA `(.L_x_177) ;  /* 0xfffffffc00f08947 */ /* 0x010fea000383ffff */
[----:B------:R-:W-:Y:S05]  /*9df0*/  BRA `(.L_x_87) ;  /* 0xffffffa400e87947 */ /* 0x000fea000383ffff */
.L_x_91:
[----:B------:R-:W-:Y:S07]  /*9e00*/  MOV R0, UR7 ;  /* 0x0000000700007c02 */ /* 0x000fee0008000f00 */
.L_x_178:
[----:B-1----:R1:W2:Y:S02]  /*9e10*/  SYNCS.PHASECHK.TRANS64.TRYWAIT P0, [R0+URZ+0x50], R14 ;  /* 0x0000500e000075a7 */ /* 0x0022a400080011ff */
[----:B--2---:R-:W-:Y:S05]  /*9e20*/  @!P0 NANOSLEEP.SYNCS 0x989680 ;  /* 0x009896800000895d */ /* 0x004fea0003900000 */
[----:B------:R-:W2:Y:S02]  /*9e30*/  @!P0 SYNCS.PHASECHK.TRANS64 P0, [R0+URZ+0x50], R14 ;  /* 0x0000500e000085a7 */ /* 0x000ea400080010ff */
[----:B--2---:R-:W-:Y:S05]  /*9e40*/  @!P0 BRA `(.L_x_178) ;  /* 0xfffffffc00f08947 */ /* 0x004fea000383ffff */
[----:B------:R-:W-:Y:S05]  /*9e50*/  BRA `(.L_x_179) ;  /* 0xffffffa800607947 */ /* 0x000fea000383ffff */
.L_x_92:
[----:B------:R-:W-:Y:S07]  /*9e60*/  MOV R0, UR7 ;  /* 0x0000000700007c02 */ /* 0x000fee0008000f00 */
.L_x_180:
[----:B-1----:R1:W2:Y:S02]  /*9e70*/  SYNCS.PHASECHK.TRANS64.TRYWAIT P0, [R0+URZ+0x58], R14 ;  /* 0x0000580e000075a7 */ /* 0x0022a400080011ff */
[----:B--2---:R-:W-:Y:S05]  /*9e80*/  @!P0 NANOSLEEP.SYNCS 0x989680 ;  /* 0x009896800000895d */ /* 0x004fea0003900000 */
[----:B------:R-:W2:Y:S02]  /*9e90*/  @!P0 SYNCS.PHASECHK.TRANS64 P0, [R0+URZ+0x58], R14 ;  /* 0x0000580e000085a7 */ /* 0x000ea400080010ff */
[----:B--2---:R-:W-:Y:S05]  /*9ea0*/  @!P0 BRA `(.L_x_180) ;  /* 0xfffffffc00f08947 */ /* 0x004fea000383ffff */
[----:B------:R-:W-:Y:S05]  /*9eb0*/  BRA `(.L_x_181) ;  /* 0xffffffa800b87947 */ /* 0x000fea000383ffff */
.L_x_93:
[----:B------:R-:W-:Y:S07]  /*9ec0*/  MOV R0, UR7 ;  /* 0x0000000700007c02 */ /* 0x000fee0008000f00 */
.L_x_182:
[----:B-1----:R1:W2:Y:S02]  /*9ed0*/  SYNCS.PHASECHK.TRANS64.TRYWAIT P0, [R0+URZ+0x60], R14 ;  /* 0x0000600e000075a7 */ /* 0x0022a400080011ff */
[----:B--2---:R-:W-:Y:S05]  /*9ee0*/  @!P0 NANOSLEEP.SYNCS 0x989680 ;  /* 0x009896800000895d */ /* 0x004fea0003900000 */
[----:B------:R-:W2:Y:S02]  /*9ef0*/  @!P0 SYNCS.PHASECHK.TRANS64 P0, [R0+URZ+0x60], R14 ;  /* 0x0000600e000085a7 */ /* 0x000ea400080010ff */
[----:B--2---:R-:W-:Y:S05]  /*9f00*/  @!P0 BRA `(.L_x_182) ;  /* 0xfffffffc00f08947 */ /* 0x004fea000383ffff */
[----:B------:R-:W-:Y:S05]  /*9f10*/  BRA `(.L_x_183) ;  /* 0xffffffac00147947 */ /* 0x000fea000383ffff */
.L_x_94:
[----:B------:R-:W-:Y:S07]  /*9f20*/  MOV R0, UR7 ;  /* 0x0000000700007c02 */ /* 0x000fee0008000f00 */
.L_x_184:
[----:B-1----:R1:W2:Y:S02]  /*9f30*/  SYNCS.PHASECHK.TRANS64.TRYWAIT P0, [R0+URZ+0x68], R14 ;  /* 0x0000680e000075a7 */ /* 0x0022a400080011ff */
[----:B--2---:R-:W-:Y:S05]  /*9f40*/  @!P0 NANOSLEEP.SYNCS 0x989680 ;  /* 0x009896800000895d */ /* 0x004fea0003900000 */
[----:B------:R-:W2:Y:S02]  /*9f50*/  @!P0 SYNCS.PHASECHK.TRANS64 P0, [R0+URZ+0x68], R14 ;  /* 0x0000680e000085a7 */ /* 0x000ea400080010ff */
[----:B--2---:R-:W-:Y:S05]  /*9f60*/  @!P0 BRA `(.L_x_184) ;  /* 0xfffffffc00f08947 */ /* 0x004fea000383ffff */
[----:B------:R-:W-:Y:S05]  /*9f70*/  BRA `(.L_x_185) ;  /* 0xffffffac00b47947 */ /* 0x000fea000383ffff */
.L_x_96:
[----:B------:R-:W-:-:S07]  /*9f80*/  MOV R0, UR7 ;  /* 0x0000000700007c02 */ /* 0x000fce0008000f00 */
.L_x_186:
[----:B-1----:R1:W4:Y:S02]  /*9f90*/  SYNCS.PHASECHK.TRANS64.TRYWAIT P0, [R0+URZ+0x50], R2 ;  /* 0x00005002000075a7 */ /* 0x00232400080011ff */
[----:B----4-:R-:W-:Y:S05]  /*9fa0*/  @!P0 NANOSLEEP.SYNCS 0x989680 ;  /* 0x009896800000895d */ /* 0x010fea0003900000 */
[----:B------:R-:W4:Y:S02]  /*9fb0*/  @!P0 SYNCS.PHASECHK.TRANS64 P0, [R0+URZ+0x50], R2 ;  /* 0x00005002000085a7 */ /* 0x000f2400080010ff */
[----:B----4-:R-:W-:Y:S05]  /*9fc0*/  @!P0 BRA `(.L_x_186) ;  /* 0xfffffffc00f08947 */ /* 0x010fea000383ffff */
[----:B------:R-:W-:Y:S05]  /*9fd0*/  BRA `(.L_x_187) ;  /* 0xffffffb0003c7947 */ /* 0x000fea000383ffff */
.L_x_97:
[----:B-1----:R-:W-:-:S07]  /*9fe0*/  MOV R0, UR7 ;  /* 0x0000000700007c02 */ /* 0x002fce0008000f00 */
.L_x_188:
[----:B-1----:R1:W4:Y:S02]  /*9ff0*/  SYNCS.PHASECHK.TRANS64.TRYWAIT P0, [R0+URZ+0x58], R2 ;  /* 0x00005802000075a7 */ /* 0x00232400080011ff */
[----:B----4-:R-:W-:Y:S05]  /*a000*/  @!P0 NANOSLEEP.SYNCS 0x989680 ;  /* 0x009896800000895d */ /* 0x010fea0003900000 */
[----:B------:R-:W4:Y:S02]  /*a010*/  @!P0 SYNCS.PHASECHK.TRANS64 P0, [R0+URZ+0x58], R2 ;  /* 0x00005802000085a7 */ /* 0x000f2400080010ff */
[----:B----4-:R-:W-:Y:S05]  /*a020*/  @!P0 BRA `(.L_x_188) ;  /* 0xfffffffc00f08947 */ /* 0x010fea000383ffff */
[----:B------:R-:W-:Y:S05]  /*a030*/  BRA `(.L_x_189) ;  /* 0xffffffb0002c7947 */ /* 0x000fea000383ffff */
.L_x_98:
[----:B-1----:R-:W-:-:S07]  /*a040*/  MOV R0, UR7 ;  /* 0x0000000700007c02 */ /* 0x002fce0008000f00 */
.L_x_190:
[----:B-1----:R1:W4:Y:S02]  /*a050*/  SYNCS.PHASECHK.TRANS64.TRYWAIT P0, [R0+URZ+0x60], R2 ;  /* 0x00006002000075a7 */ /* 0x00232400080011ff */
[----:B----4-:R-:W-:Y:S05]  /*a060*/  @!P0 NANOSLEEP.SYNCS 0x989680 ;  /* 0x009896800000895d */ /* 0x010fea0003900000 */
[----:B------:R-:W4:Y:S02]  /*a070*/  @!P0 SYNCS.PHASECHK.TRANS64 P0, [R0+URZ+0x60], R2 ;  /* 0x00006002000085a7 */ /* 0x000f2400080010ff */
[----:B----4-:R-:W-:Y:S05]  /*a080*/  @!P0 BRA `(.L_x_190) ;  /* 0xfffffffc00f08947 */ /* 0x010fea000383ffff */
[----:B------:R-:W-:Y:S05]  /*a090*/  BRA `(.L_x_191) ;  /* 0xffffffb0001c7947 */ /* 0x000fea000383ffff */
.L_x_100:
[----:B--2---:R2:W3:Y:S02]  /*a0a0*/  SYNCS.PHASECHK.TRANS64.TRYWAIT P0, [R0+URZ+0x80], R2 ;  /* 0x00008002000075a7 */ /* 0x0044e400080011ff */
[----:B---3--:R-:W-:Y:S05]  /*a0b0*/  @!P0 NANOSLEEP.SYNCS 0x989680 ;  /* 0x009896800000895d */ /* 0x008fea0003900000 */
[----:B------:R-:W3:Y:S02]  /*a0c0*/  @!P0 SYNCS.PHASECHK.TRANS64 P0, [R0+URZ+0x80], R2 ;  /* 0x00008002000085a7 */ /* 0x000ee400080010ff */
[----:B---3--:R-:W-:Y:S05]  /*a0d0*/  @!P0 BRA `(.L_x_100) ;  /* 0xfffffffc00f08947 */ /* 0x008fea000383ffff */
[----:B------:R-:W-:Y:S05]  /*a0e0*/  BRA `(.L_x_192) ;  /* 0xffffffb000f87947 */ /* 0x000fea000383ffff */
.L_x_111:
[----:B-1----:R-:W-:Y:S04]  /*a0f0*/  MOV R2, UR48 ;  /* 0x0000003000027c02 */ /* 0x002fe80008000f00 */
[----:B------:R1:W3:Y:S03]  /*a100*/  SYNCS.PHASECHK.TRANS64.TRYWAIT P1, [R2+URZ+0x30], R3 ;  /* 0x00003003020075a7 */ /* 0x0002e600080211ff */
[----:B---3--:R-:W-:Y:S05]  /*a110*/  @!P1 NANOSLEEP.SYNCS 0x989680 ;  /* 0x009896800000995d */ /* 0x008fea0003900000 */
[----:B------:R-:W3:Y:S02]  /*a120*/  @!P1 SYNCS.PHASECHK.TRANS64 P1, [R2+URZ+0x30], R3 ;  /* 0x00003003020095a7 */ /* 0x000ee400080210ff */
[----:B---3--:R-:W-:Y:S05]  /*a130*/  @!P1 BRA `(.L_x_111) ;  /* 0xfffffffc00ec9947 */ /* 0x008fea000383ffff */
[----:B------:R-:W-:Y:S05]  /*a140*/  BRA `(.L_x_110) ;  /* 0xffffffc000047947 */ /* 0x000fea000383ffff */
.L_x_113:
[----:B-1----:R1:W4:Y:S02]  /*a150*/  SYNCS.PHASECHK.TRANS64.TRYWAIT P0, [R112+URZ+0xa0], R0 ;  /* 0x0000a000700075a7 */ /* 0x00232400080011ff */
[----:B----4-:R-:W-:Y:S05]  /*a160*/  @!P0 NANOSLEEP.SYNCS 0x989680 ;  /* 0x009896800000895d */ /* 0x010fea0003900000 */
[----:B------:R-:W4:Y:S02]  /*a170*/  @!P0 SYNCS.PHASECHK.TRANS64 P0, [R112+URZ+0xa0], R0 ;  /* 0x0000a000700085a7 */ /* 0x000f2400080010ff */
[----:B----4-:R-:W-:Y:S05]  /*a180*/  @!P0 BRA `(.L_x_113) ;  /* 0xfffffffc00f08947 */ /* 0x010fea000383ffff */
[----:B------:R-:W-:Y:S05]  /*a190*/  BRA `(.L_x_112) ;  /* 0xffffffc0002c7947 */ /* 0x000fea000383ffff */
.L_x_122:
[----:B--2---:R2:W4:Y:S02]  /*a1a0*/  SYNCS.PHASECHK.TRANS64.TRYWAIT P0, [R2+URZ+0x30], R0 ;  /* 0x00003000020075a7 */ /* 0x00452400080011ff */
[----:B----4-:R-:W-:Y:S05]  /*a1b0*/  @!P0 NANOSLEEP.SYNCS 0x989680 ;  /* 0x009896800000895d */ /* 0x010fea0003900000 */
[----:B------:R-:W4:Y:S02]  /*a1c0*/  @!P0 SYNCS.PHASECHK.TRANS64 P0, [R2+URZ+0x30], R0 ;  /* 0x00003000020085a7 */ /* 0x000f2400080010ff */
[----:B----4-:R-:W-:Y:S05]  /*a1d0*/  @!P0 BRA `(.L_x_122) ;  /* 0xfffffffc00f08947 */ /* 0x010fea000383ffff */
[----:B------:R-:W-:Y:S05]  /*a1e0*/  BRA `(.L_x_121) ;  /* 0xffffffcc00187947 */ /* 0x000fea000383ffff */
.L_x_130:
[----:B--2---:R2:W4:Y:S02]  /*a1f0*/  SYNCS.PHASECHK.TRANS64.TRYWAIT P0, [R0+URZ+0x30], R6 ;  /* 0x00003006000075a7 */ /* 0x00452400080011ff */
[----:B----4-:R-:W-:Y:S05]  /*a200*/  @!P0 NANOSLEEP.SYNCS 0x989680 ;  /* 0x009896800000895d */ /* 0x010fea0003900000 */
[----:B------:R-:W4:Y:S02]  /*a210*/  @!P0 SYNCS.PHASECHK.TRANS64 P0, [R0+URZ+0x30], R6 ;  /* 0x00003006000085a7 */ /* 0x000f2400080010ff */
[----:B----4-:R-:W-:Y:S05]  /*a220*/  @!P0 BRA `(.L_x_130) ;  /* 0xfffffffc00f08947 */ /* 0x010fea000383ffff */
[----:B------:R-:W-:Y:S05]  /*a230*/  BRA `(.L_x_129) ;  /* 0xffffffd8002c7947 */ /* 0x000fea000383ffff */
.L_x_138:
[----:B--2---:R2:W4:Y:S02]  /*a240*/  SYNCS.PHASECHK.TRANS64.TRYWAIT P0, [R0+URZ+0x30], R5 ;  /* 0x00003005000075a7 */ /* 0x00452400080011ff */
[----:B----4-:R-:W-:Y:S05]  /*a250*/  @!P0 NANOSLEEP.SYNCS 0x989680 ;  /* 0x009896800000895d */ /* 0x010fea0003900000 */
[----:B------:R-:W4:Y:S02]  /*a260*/  @!P0 SYNCS.PHASECHK.TRANS64 P0, [R0+URZ+0x30], R5 ;  /* 0x00003005000085a7 */ /* 0x000f2400080010ff */
[----:B----4-:R-:W-:Y:S05]  /*a270*/  @!P0 BRA `(.L_x_138) ;  /* 0xfffffffc00f08947 */ /* 0x010fea000383ffff */
[----:B------:R-:W-:Y:S05]  /*a280*/  BRA `(.L_x_137) ;  /* 0xffffffe400407947 */ /* 0x000fea000383ffff */
        .weak           $__internal_0_$__cuda_sm10x_tcgen05_guardrail_trap_col_being_dealloced_not_returned_by_alloc
        .type           $__internal_0_$__cuda_sm10x_tcgen05_guardrail_trap_col_being_dealloced_not_returned_by_alloc,@function
        .size           $__internal_0_$__cuda_sm10x_tcgen05_guardrail_trap_col_being_dealloced_not_returned_by_alloc,($__internal_1_$__cuda_sm10x_tcgen05_guardrail_trap_phase_invalid_during_alloc - $__internal_0_$__cuda_sm10x_tcgen05_guardrail_trap_col_being_dealloced_not_returned_by_alloc)
$__internal_0_$__cuda_sm10x_tcgen05_guardrail_trap_col_being_dealloced_not_returned_by_alloc:
[----:B------:R-:W-:Y:S05]  /*a290*/  BPT.TRAP 0x1 ;  /* 0x000000040000795c */ /* 0x000fea0000300000 */
[----:B------:R-:W-:-:S04]  /*a2a0*/  HFMA2 R3, -RZ, RZ, 0, 0 ;  /* 0x00000000ff037431 */ /* 0x000fc800000001ff */
[----:B------:R-:W-:Y:S05]  /*a2b0*/  RET.REL.NODEC R2 `(_ZN7cutlass13device_kernelINS_4gemm6kernel13GemmUniversalIN4cute5tupleIJiiiiEEENS1_10collective13CollectiveMmaINS1_35MainloopSm100TmaUmmaWarpSpecializedILi3ELi2ELi4ENS5_IJNS4_1CILi2EEENSA_ILi1EEESC_EEEEENS5_IJNSA_ILi128EEENSA_ILi256EEENSA_ILi32EEEEEENS_6half_tENS5_IJlSC_lEEESJ_SK_NS4_8TiledMMAINS4_8MMA_AtomIJNS4_26SM100_MMA_F16BF16_2x1SM_SSISJ_SJ_fLi128ELi256ELNS4_4UMMA5MajorE0ELSP_0ELNSO_7ScaleInE0ELSQ_0EEEEEENS4_6LayoutINS5_IJSC_SC_SC_EEENS5_IJNSA_ILi0EEESV_SV_EEEEENS5_IJNS4_10UnderscoreESY_SY_EEEEENS4_18SM100_TMA_2SM_LOADENS4_14ComposedLayoutINS4_7SwizzleILi2ELi4ELi3EEENS4_18smem_ptr_flag_bitsILi16EEENST_INS5_IJNSA_ILi8EEESH_EEENS5_IJSH_SC_EEEEEEEvNS4_8identityES11_S1B_vS1C_EENS_8epilogue10collective18CollectiveEpilogueINS1E_23Sm100TmaWarpSpecializedILi4ELi2ELi32ELb1ELb0EEEJNS5_IJNSA_ILi64EEESG_SH_EEENS5_IJNST_IS1J_SC_EENST_INS5_IJSH_SB_EEENS5_IJSC_SF_EEEEEEEESJ_SK_SJ_SK_NS1E_6fusion15FusionCallbacksIS1I_NS1Q_17LinearCombinationISJ_fSJ_fLNS_15FloatRoundStyleE2EEES1K_S1P_JEEENS4_5SM1004TMEM4LOAD26SM100_TMEM_LOAD_32dp32b32xENS4_13SM90_TMA_LOADES1B_NS4_39AutoVectorizingCopyWithAssumedAlignmentILi128EEENS4_14SM90_TMA_STOREES1B_S22_S22_EEEvvEEEEvNT_6ParamsE) ;  /* 0xffffff5c02507950 */ /* 0x000fea0003c3ffff */
        .weak           $__internal_1_$__cuda_sm10x_tcgen05_guardrail_trap_phase_invalid_during_alloc
        .type           $__internal_1_$__cuda_sm10x_tcgen05_guardrail_trap_phase_invalid_during_alloc,@function
        .size           $__internal_1_$__cuda_sm10x_tcgen05_guardrail_trap_phase_invalid_during_alloc,($__internal_2_$__cuda_sm10x_tcgen05_guardrail_trap_unallocated_columns_being_dealloced - $__internal_1_$__cuda_sm10x_tcgen05_guardrail_trap_phase_invalid_during_alloc)
$__internal_1_$__cuda_sm10x_tcgen05_guardrail_trap_phase_invalid_during_alloc:
[----:B------:R-:W-:Y:S05]  /*a2c0*/  BPT.TRAP 0x1 ;  /* 0x000000040000795c */ /* 0x000fea0000300000 */
[----:B------:R-:W-:-:S04]  /*a2d0*/  MOV R3, 0x0 ;  /* 0x0000000000037802 */ /* 0x000fc80000000f00 */
[----:B------:R-:W-:Y:S05]  /*a2e0*/  RET.REL.NODEC R2 `(_ZN7cutlass13device_kernelINS_4gemm6kernel13GemmUniversalIN4cute5tupleIJiiiiEEENS1_10collective13CollectiveMmaINS1_35MainloopSm100TmaUmmaWarpSpecializedILi3ELi2ELi4ENS5_IJNS4_1CILi2EEENSA_ILi1EEESC_EEEEENS5_IJNSA_ILi128EEENSA_ILi256EEENSA_ILi32EEEEEENS_6half_tENS5_IJlSC_lEEESJ_SK_NS4_8TiledMMAINS4_8MMA_AtomIJNS4_26SM100_MMA_F16BF16_2x1SM_SSISJ_SJ_fLi128ELi256ELNS4_4UMMA5MajorE0ELSP_0ELNSO_7ScaleInE0ELSQ_0EEEEEENS4_6LayoutINS5_IJSC_SC_SC_EEENS5_IJNSA_ILi0EEESV_SV_EEEEENS5_IJNS4_10UnderscoreESY_SY_EEEEENS4_18SM100_TMA_2SM_LOADENS4_14ComposedLayoutINS4_7SwizzleILi2ELi4ELi3EEENS4_18smem_ptr_flag_bitsILi16EEENST_INS5_IJNSA_ILi8EEESH_EEENS5_IJSH_SC_EEEEEEEvNS4_8identityES11_S1B_vS1C_EENS_8epilogue10collective18CollectiveEpilogueINS1E_23Sm100TmaWarpSpecializedILi4ELi2ELi32ELb1ELb0EEEJNS5_IJNSA_ILi64EEESG_SH_EEENS5_IJNST_IS1J_SC_EENST_INS5_IJSH_SB_EEENS5_IJSC_SF_EEEEEEEESJ_SK_SJ_SK_NS1E_6fusion15FusionCallbacksIS1I_NS1Q_17LinearCombinationISJ_fSJ_fLNS_15FloatRoundStyleE2EEES1K_S1P_JEEENS4_5SM1004TMEM4LOAD26SM100_TMEM_LOAD_32dp32b32xENS4_13SM90_TMA_LOADES1B_NS4_39AutoVectorizingCopyWithAssumedAlignmentILi128EEENS4_14SM90_TMA_STOREES1B_S22_S22_EEEvvEEEEvNT_6ParamsE) ;  /* 0xffffff5c02447950 */ /* 0x000fea0003c3ffff */
        .weak           $__internal_2_$__cuda_sm10x_tcgen05_guardrail_trap_unallocated_columns_being_dealloced
        .type           $__internal_2_$__cuda_sm10x_tcgen05_guardrail_trap_unallocated_columns_being_dealloced,@function
        .size           $__internal_2_$__cuda_sm10x_tcgen05_guardrail_trap_unallocated_columns_being_dealloced,(.L_x_194 - $__internal_2_$__cuda_sm10x_tcgen05_guardrail_trap_unallocated_columns_being_dealloced)
$__internal_2_$__cuda_sm10x_tcgen05_guardrail_trap_unallocated_columns_being_dealloced:
[----:B------:R-:W-:Y:S05]  /*a2f0*/  BPT.TRAP 0x1 ;  /* 0x000000040000795c */ /* 0x000fea0000300000 */
[----:B------:R-:W-:-:S04]  /*a300*/  HFMA2 R3, -RZ, RZ, 0, 0 ;  /* 0x00000000ff037431 */ /* 0x000fc800000001ff */
[----:B------:R-:W-:Y:S05]  /*a310*/  RET.REL.NODEC R2 `(_ZN7cutlass13device_kernelINS_4gemm6kernel13GemmUniversalIN4cute5tupleIJiiiiEEENS1_10collective13CollectiveMmaINS1_35MainloopSm100TmaUmmaWarpSpecializedILi3ELi2ELi4ENS5_IJNS4_1CILi2EEENSA_ILi1EEESC_EEEEENS5_IJNSA_ILi128EEENSA_ILi256EEENSA_ILi32EEEEEENS_6half_tENS5_IJlSC_lEEESJ_SK_NS4_8TiledMMAINS4_8MMA_AtomIJNS4_26SM100_MMA_F16BF16_2x1SM_SSISJ_SJ_fLi128ELi256ELNS4_4UMMA5MajorE0ELSP_0ELNSO_7ScaleInE0ELSQ_0EEEEEENS4_6LayoutINS5_IJSC_SC_SC_EEENS5_IJNSA_ILi0EEESV_SV_EEEEENS5_IJNS4_10UnderscoreESY_SY_EEEEENS4_18SM100_TMA_2SM_LOADENS4_14ComposedLayoutINS4_7SwizzleILi2ELi4ELi3EEENS4_18smem_ptr_flag_bitsILi16EEENST_INS5_IJNSA_ILi8EEESH_EEENS5_IJSH_SC_EEEEEEEvNS4_8identityES11_S1B_vS1C_EENS_8epilogue10collective18CollectiveEpilogueINS1E_23Sm100TmaWarpSpecializedILi4ELi2ELi32ELb1ELb0EEEJNS5_IJNSA_ILi64EEESG_SH_EEENS5_IJNST_IS1J_SC_EENST_INS5_IJSH_SB_EEENS5_IJSC_SF_EEEEEEEESJ_SK_SJ_SK_NS1E_6fusion15FusionCallbacksIS1I_NS1Q_17LinearCombinationISJ_fSJ_fLNS_15FloatRoundStyleE2EEES1K_S1P_JEEENS4_5SM1004TMEM4LOAD26SM100_TMEM_LOAD_32dp32b32xENS4_13SM90_TMA_LOADES1B_NS4_39AutoVectorizingCopyWithAssumedAlignmentILi128EEENS4_14SM90_TMA_STOREES1B_S22_S22_EEEvvEEEEvNT_6ParamsE) ;  /* 0xffffff5c02387950 */ /* 0x000fea0003c3ffff */
.L_x_193:
[----:B------:R-:W-:-:S00]  /*a320*/  BRA `(.L_x_193) ;  /* 0xfffffffc00fc7947 */ /* 0x000fc0000383ffff */
[----:B------:R-:W-:-:S00]  /*a330*/  NOP ;  /* 0x0000000000007918 */ /* 0x000fc00000000000 */
        /* <DEDUP_REMOVED lines=12> */
.L_x_194:


//--------------------- .nv.global.init           --------------------------
	.section	.nv.global.init,"aw",@progbits
.nv.global.init:
	.type		$str$27,@object
	.size		$str$27,($str$28 - $str$27)
$str$27:
        /*0000*/ 	.byte	0x28, 0x61, 0x64, 0x64, 0x72, 0x65, 0x73, 0x73, 0x20, 0x26, 0x20, 0x6d, 0x61, 0x73, 0x6b, 0x29
        /*0010*/ 	.byte	0x20, 0x3d, 0x3d, 0x20, 0x30, 0x00
	.type		$str$28,@object
	.size		$str$28,($str$26 - $str$28)
$str$28:
        /*0016*/ 	.byte	0x2f, 0x74, 0x6d, 0x70, 0x2f, 0x63, 0x75, 0x74, 0x6c, 0x61, 0x73, 0x73, 0x5f, 0x73, 0x77, 0x65
        /*0026*/ 	.byte	0x65, 0x70, 0x5f, 0x73, 0x72, 0x63, 0x2f, 0x69, 0x6e, 0x63, 0x6c, 0x75, 0x64, 0x65, 0x2f, 0x63
        /*0036*/ 	.byte	0x75, 0x74, 0x65, 0x2f, 0x70, 0x6f, 0x69, 0x6e, 0x74, 0x65, 0x72, 0x5f, 0x66, 0x6c, 0x61, 0x67
        /*0046*/ 	.byte	0x67, 0x65, 0x64, 0x2e, 0x68, 0x70, 0x70, 0x00
	.type		$str$26,@object
	.size		$str$26,($str$25 - $str$26)
$str$26:
        /*004e*/ 	.byte	0x2f, 0x74, 0x6d, 0x70, 0x2f, 0x63, 0x75, 0x74, 0x6c, 0x61, 0x73, 0x73, 0x5f, 0x73, 0x77, 0x65
        /*005e*/ 	.byte	0x65, 0x70, 0x5f, 0x73, 0x72, 0x63, 0x2f, 0x69, 0x6e, 0x63, 0x6c, 0x75, 0x64, 0x65, 0x2f, 0x63
        /*006e*/ 	.byte	0x75, 0x74, 0x65, 0x2f, 0x61, 0x74, 0x6f, 0x6d, 0x2f, 0x63, 0x6f, 0x70, 0x79, 0x5f, 0x74, 0x72
        /*007e*/ 	.byte	0x61, 0x69, 0x74, 0x73, 0x5f, 0x73, 0x6d, 0x31, 0x30, 0x30, 0x2e, 0x68, 0x70, 0x70, 0x00
	.type		$str$25,@object
	.size		$str$25,(__unnamed_1 - $str$25)
$str$25:
        /*008d*/ 	.byte	0x28, 0x28, 0x75, 0x69, 0x6e, 0x74, 0x33, 0x32, 0x5f, 0x74, 0x28, 0x74, 0x68, 0x72, 0x65, 0x61
        /*009d*/ 	.byte	0x64, 0x49, 0x64, 0x78, 0x2e, 0x78, 0x29, 0x20, 0x2f, 0x20, 0x33, 0x32, 0x29, 0x20, 0x25, 0x20
        /*00ad*/ 	.byte	0x34, 0x29, 0x20, 0x3d, 0x3d, 0x20, 0x28, 0x28, 0x28, 0x74, 0x6d, 0x65, 0x6d, 0x5f, 0x61, 0x64
        /*00bd*/ 	.byte	0x64, 0x72, 0x20, 0x3e, 0x3e, 0x20, 0x31, 0x36, 0x29, 0x20, 0x2f, 0x20, 0x33, 0x32, 0x29, 0x20
        /*00cd*/ 	.byte	0x25, 0x20, 0x34, 0x29, 0x00
	.type		__unnamed_1,@object
	.size		__unnamed_1,(__unnamed_2 - __unnamed_1)
__unnamed_1:
        /*00d2*/ 	.byte	0x61, 0x75, 0x74, 0x6f, 0x20, 0x63, 0x75, 0x74, 0x65, 0x3a, 0x3a, 0x61, 0x73, 0x5f, 0x70, 0x6f
        /* <DEDUP_REMOVED lines=24> */
        /*0262*/ 	.byte	0x39, 0x36, 0x3e, 0x3e, 0x3e, 0x3e, 0x5d, 0x00
	.type		__unnamed_2,@object
	.size		__unnamed_2,(.L_2 - __unnamed_2)
__unnamed_2:
        /* <DEDUP_REMOVED lines=42> */
        /*050a*/ 	.byte	0x3e, 0x3e, 0x5d, 0x00
.L_2:


//--------------------- .nv.shared._ZN7cutlass13device_kernelINS_4gemm6kernel13GemmUniversalIN4cute5tupleIJiiiiEEENS1_10collective13CollectiveMmaINS1_35MainloopSm100TmaUmmaWarpSpecializedILi3ELi2ELi4ENS5_IJNS4_1CILi2EEENSA_ILi1EEESC_EEEEENS5_IJNSA_ILi128EEENSA_ILi256EEENSA_ILi32EEEEEENS_6half_tENS5_IJlSC_lEEESJ_SK_NS4_8TiledMMAINS4_8MMA_AtomIJNS4_26SM100_MMA_F16BF16_2x1SM_SSISJ_SJ_fLi128ELi256ELNS4_4UMMA5MajorE0ELSP_0ELNSO_7ScaleInE0ELSQ_0EEEEEENS4_6LayoutINS5_IJSC_SC_SC_EEENS5_IJNSA_ILi0EEESV_SV_EEEEENS5_IJNS4_10UnderscoreESY_SY_EEEEENS4_18SM100_TMA_2SM_LOADENS4_14ComposedLayoutINS4_7SwizzleILi2ELi4ELi3EEENS4_18smem_ptr_flag_bitsILi16EEENST_INS5_IJNSA_ILi8EEESH_EEENS5_IJSH_SC_EEEEEEEvNS4_8identityES11_S1B_vS1C_EENS_8epilogue10collective18CollectiveEpilogueINS1E_23Sm100TmaWarpSpecializedILi4ELi2ELi32ELb1ELb0EEEJNS5_IJNSA_ILi64EEESG_SH_EEENS5_IJNST_IS1J_SC_EENST_INS5_IJSH_SB_EEENS5_IJSC_SF_EEEEEEEESJ_SK_SJ_SK_NS1E_6fusion15FusionCallbacksIS1I_NS1Q_17LinearCombinationISJ_fSJ_fLNS_15FloatRoundStyleE2EEES1K_S1P_JEEENS4_5SM1004TMEM4LOAD26SM100_TMEM_LOAD_32dp32b32xENS4_13SM90_TMA_LOADES1B_NS4_39AutoVectorizingCopyWithAssumedAlignmentILi128EEENS4_14SM90_TMA_STOREES1B_S22_S22_EEEvvEEEEvNT_6ParamsE --------------------------
	.section	.nv.shared._ZN7cutlass13device_kernelINS_4gemm6kernel13GemmUniversalIN4cute5tupleIJiiiiEEENS1_10collective13CollectiveMmaINS1_35MainloopSm100TmaUmmaWarpSpecializedILi3ELi2ELi4ENS5_IJNS4_1CILi2EEENSA_ILi1EEESC_EEEEENS5_IJNSA_ILi128EEENSA_ILi256EEENSA_ILi32EEEEEENS_6half_tENS5_IJlSC_lEEESJ_SK_NS4_8TiledMMAINS4_8MMA_AtomIJNS4_26SM100_MMA_F16BF16_2x1SM_SSISJ_SJ_fLi128ELi256ELNS4_4UMMA5MajorE0ELSP_0ELNSO_7ScaleInE0ELSQ_0EEEEEENS4_6LayoutINS5_IJSC_SC_SC_EEENS5_IJNSA_ILi0EEESV_SV_EEEEENS5_IJNS4_10UnderscoreESY_SY_EEEEENS4_18SM100_TMA_2SM_LOADENS4_14ComposedLayoutINS4_7SwizzleILi2ELi4ELi3EEENS4_18smem_ptr_flag_bitsILi16EEENST_INS5_IJNSA_ILi8EEESH_EEENS5_IJSH_SC_EEEEEEEvNS4_8identityES11_S1B_vS1C_EENS_8epilogue10collective18CollectiveEpilogueINS1E_23Sm100TmaWarpSpecializedILi4ELi2ELi32ELb1ELb0EEEJNS5_IJNSA_ILi64EEESG_SH_EEENS5_IJNST_IS1J_SC_EENST_INS5_IJSH_SB_EEENS5_IJSC_SF_EEEEEEEESJ_SK_SJ_SK_NS1E_6fusion15FusionCallbacksIS1I_NS1Q_17LinearCombinationISJ_fSJ_fLNS_15FloatRoundStyleE2EEES1K_S1P_JEEENS4_5SM1004TMEM4LOAD26SM100_TMEM_LOAD_32dp32b32xENS4_13SM90_TMA_LOADES1B_NS4_39AutoVectorizingCopyWithAssumedAlignmentILi128EEENS4_14SM90_TMA_STOREES1B_S22_S22_EEEvvEEEEvNT_6ParamsE,"aw",@nobits
	.sectionflags	@""
	.align	16
	.zero		1024


//--------------------- .nv.shared.reserved.0     --------------------------
	.section	.nv.shared.reserved.0,"aw",@nobits
	.weak		__nv_reservedSMEM_offset_0_alias
	.size		__nv_reservedSMEM_offset_0_alias, 0, 64
	.other		__nv_reservedSMEM_offset_0_alias,@"STO_CUDA_RESERVED_SHARED STV_DEFAULT"
__nv_reservedSMEM_offset_0_alias:
	.zero		0
.nv.shared.reserved.0:
	.zero		64
	.weak		__nv_reservedSMEM_tcgen05_partition
	.type		__nv_reservedSMEM_tcgen05_partition,@object
	.size		__nv_reservedSMEM_tcgen05_partition,(.L_0 - __nv_reservedSMEM_tcgen05_partition)
__nv_reservedSMEM_tcgen05_partition:
	.zero		32
.L_0:


//--------------------- .nv.global                --------------------------
	.section	.nv.global,"aw",@nobits
.nv.global:
	.type		_ZN39_INTERNAL_a3d71588_4_k_cu_c4fee966_71774cute1_E,@object
	.size		_ZN39_INTERNAL_a3d71588_4_k_cu_c4fee966_71774cute1_E,(_ZN39_INTERNAL_a3d71588_4_k_cu_c4fee966_71774cuda3std3__45__cpo6cbeginE - _ZN39_INTERNAL_a3d71588_4_k_cu_c4fee966_71774cute1_E)
_ZN39_INTERNAL_a3d71588_4_k_cu_c4fee966_71774cute1_E:
	.zero		1
	.type		_ZN39_INTERNAL_a3d71588_4_k_cu_c4fee966_71774cuda3std3__45__cpo6cbeginE,@object
	.size		_ZN39_INTERNAL_a3d71588_4_k_cu_c4fee966_71774cuda3std3__45__cpo6cbeginE,(_ZN39_INTERNAL_a3d71588_4_k_cu_c4fee966_71774cuda3std3__48in_placeE - _ZN39_INTERNAL_a3d71588_4_k_cu_c4fee966_71774cuda3std3__45__cpo6cbeginE)
_ZN39_INTERNAL_a3d71588_4_k_cu_c4fee966_71774cuda3std3__45__cpo6cbeginE:
	.zero		1
	.type		_ZN39_INTERNAL_a3d71588_4_k_cu_c4fee966_71774cuda3std3__48in_placeE,@object
	.size		_ZN39_INTERNAL_a3d71588_4_k_cu_c4fee966_71774cuda3std3__48in_placeE,(_ZN39_INTERNAL_a3d71588_4_k_cu_c4fee966_71774cuda3std6ranges3__45__cpo9iter_moveE - _ZN39_INTERNAL_a3d71588_4_k_cu_c4fee966_71774cuda3std3__48in_placeE)
_ZN39_INTERNAL_a3d71588_4_k_cu_c4fee966_71774cuda3std3__48in_placeE:
	.zero		1
	.type		_ZN39_INTERNAL_a3d71588_4_k_cu_c4fee966_71774cuda3std6ranges3__45__cpo9iter_moveE,@object
	.size		_ZN39_INTERNAL_a3d71588_4_k_cu_c4fee966_71774cuda3std6ranges3__45__cpo9iter_moveE,(_ZN39_INTERNAL_a3d71588_4_k_cu_c4fee966_71774cuda3std3__45__cpo5beginE - _ZN39_INTERNAL_a3d71588_4_k_cu_c4fee966_71774cuda3std6ranges3__45__cpo9iter_moveE)
_ZN39_INTERNAL_a3d71588_4_k_cu_c4fee966_71774cuda3std6ranges3__45__cpo9iter_moveE:
	.zero		1
	.type		_ZN39_INTERNAL_a3d71588_4_k_cu_c4fee966_71774cuda3std3__45__cpo5beginE,@object
	.size		_ZN39_INTERNAL_a3d71588_4_k_cu_c4fee966_71774cuda3std3__45__cpo5beginE,(_ZN39_INTERNAL_a3d71588_4_k_cu_c4fee966_71774cuda3std3__441_GLOBAL__N__a3d71588_4_k_cu_c4fee966_71776ignoreE - _ZN39_INTERNAL_a3d71588_4_k_cu_c4fee966_71774cuda3std3__45__cpo5beginE)
_ZN39_INTERNAL_a3d71588_4_k_cu_c4fee966_71774cuda3std3__45__cpo5beginE:
	.zero		1
	.type		_ZN39_INTERNAL_a3d71588_4_k_cu_c4fee966_71774cuda3std3__441_GLOBAL__N__a3d71588_4_k_cu_c4fee966_71776ignoreE,@object
	.size		_ZN39_INTERNAL_a3d71588_4_k_cu_c4fee966_71774cuda3std3__441_GLOBAL__N__a3d71588_4_k_cu_c4fee966_71776ignoreE,(_ZN39_INTERNAL_a3d71588_4_k_cu_c4fee966_71774cute7productE - _ZN39_INTERNAL_a3d71588_4_k_cu_c4fee966_71774cuda3std3__441_GLOBAL__N__a3d71588_4_k_cu_c4fee966_71776ignoreE)
_ZN39_INTERNAL_a3d71588_4_k_cu_c4fee966_71774cuda3std3__441_GLOBAL__N__a3d71588_4_k_cu_c4fee966_71776ignoreE:
	.zero		1
	.type		_ZN39_INTERNAL_a3d71588_4_k_cu_c4fee966_71774cute7productE,@object
	.size		_ZN39_INTERNAL_a3d71588_4_k_cu_c4fee966_71774cute7productE,(_ZN39_INTERNAL_a3d71588_4_k_cu_c4fee966_71774cuda3std3__45__cpo3endE - _ZN39_INTERNAL_a3d71588_4_k_cu_c4fee966_71774cute7productE)
_ZN39_INTERNAL_a3d71588_4_k_cu_c4fee966_71774cute7productE:
	.zero		1
	.type		_ZN39_INTERNAL_a3d71588_4_k_cu_c4fee966_71774cuda3std3__45__cpo3endE,@object
	.size		_ZN39_INTERNAL_a3d71588_4_k_cu_c4fee966_71774cuda3std3__45__cpo3endE,(_ZN39_INTERNAL_a3d71588_4_k_cu_c4fee966_71774cuda3std3__419piecewise_constructE - _ZN39_INTERNAL_a3d71588_4_k_cu_c4fee966_71774cuda3std3__45__cpo3endE)
_ZN39_INTERNAL_a3d71588_4_k_cu_c4fee966_71774cuda3std3__45__cpo3endE:
	.zero		1
	.type		_ZN39_INTERNAL_a3d71588_4_k_cu_c4fee966_71774cuda3std3__419piecewise_constructE,@object
	.size		_ZN39_INTERNAL_a3d71588_4_k_cu_c4fee966_71774cuda3std3__419piecewise_constructE,(_ZN39_INTERNAL_a3d71588_4_k_cu_c4fee966_71774cuda3std3__45__cpo4cendE - _ZN39_INTERNAL_a3d71588_4_k_cu_c4fee966_71774cuda3std3__419piecewise_constructE)
_ZN39_INTERNAL_a3d71588_4_k_cu_c4fee966_71774cuda3std3__419piecewise_constructE:
	.zero		1
	.type		_ZN39_INTERNAL_a3d71588_4_k_cu_c4fee966_71774cuda3std3__45__cpo4cendE,@object
	.size		_ZN39_INTERNAL_a3d71588_4_k_cu_c4fee966_71774cuda3std3__45__cpo4cendE,(_ZN39_INTERNAL_a3d71588_4_k_cu_c4fee966_71774cuda3std6ranges3__45__cpo4swapE - _ZN39_INTERNAL_a3d71588_4_k_cu_c4fee966_71774cuda3std3__45__cpo4cendE)
_ZN39_INTERNAL_a3d71588_4_k_cu_c4fee966_71774cuda3std3__45__cpo4cendE:
	.zero		1
	.type		_ZN39_INTERNAL_a3d71588_4_k_cu_c4fee966_71774cuda3std6ranges3__45__cpo4swapE,@object
	.size		_ZN39_INTERNAL_a3d71588_4_k_cu_c4fee966_71774cuda3std6ranges3__45__cpo4swapE,(.L_10 - _ZN39_INTERNAL_a3d71588_4_k_cu_c4fee966_71774cuda3std6ranges3__45__cpo4swapE)
_ZN39_INTERNAL_a3d71588_4_k_cu_c4fee966_71774cuda3std6ranges3__45__cpo4swapE:
	.zero		1
.L_10:


//--------------------- .nv.constant0._ZN7cutlass13device_kernelINS_4gemm6kernel13GemmUniversalIN4cute5tupleIJiiiiEEENS1_10collective13CollectiveMmaINS1_35MainloopSm100TmaUmmaWarpSpecializedILi3ELi2ELi4ENS5_IJNS4_1CILi2EEENSA_ILi1EEESC_EEEEENS5_IJNSA_ILi128EEENSA_ILi256EEENSA_ILi32EEEEEENS_6half_tENS5_IJlSC_lEEESJ_SK_NS4_8TiledMMAINS4_8MMA_AtomIJNS4_26SM100_MMA_F16BF16_2x1SM_SSISJ_SJ_fLi128ELi256ELNS4_4UMMA5MajorE0ELSP_0ELNSO_7ScaleInE0ELSQ_0EEEEEENS4_6LayoutINS5_IJSC_SC_SC_EEENS5_IJNSA_ILi0EEESV_SV_EEEEENS5_IJNS4_10UnderscoreESY_SY_EEEEENS4_18SM100_TMA_2SM_LOADENS4_14ComposedLayoutINS4_7SwizzleILi2ELi4ELi3EEENS4_18smem_ptr_flag_bitsILi16EEENST_INS5_IJNSA_ILi8EEESH_EEENS5_IJSH_SC_EEEEEEEvNS4_8identityES11_S1B_vS1C_EENS_8epilogue10collective18CollectiveEpilogueINS1E_23Sm100TmaWarpSpecializedILi4ELi2ELi32ELb1ELb0EEEJNS5_IJNSA_ILi64EEESG_SH_EEENS5_IJNST_IS1J_SC_EENST_INS5_IJSH_SB_EEENS5_IJSC_SF_EEEEEEEESJ_SK_SJ_SK_NS1E_6fusion15FusionCallbacksIS1I_NS1Q_17LinearCombinationISJ_fSJ_fLNS_15FloatRoundStyleE2EEES1K_S1P_JEEENS4_5SM1004TMEM4LOAD26SM100_TMEM_LOAD_32dp32b32xENS4_13SM90_TMA_LOADES1B_NS4_39AutoVectorizingCopyWithAssumedAlignmentILi128EEENS4_14SM90_TMA_STOREES1B_S22_S22_EEEvvEEEEvNT_6ParamsE --------------------------
	.section	.nv.constant0._ZN7cutlass13device_kernelINS_4gemm6kernel13GemmUniversalIN4cute5tupleIJiiiiEEENS1_10collective13CollectiveMmaINS1_35MainloopSm100TmaUmmaWarpSpecializedILi3ELi2ELi4ENS5_IJNS4_1CILi2EEENSA_ILi1EEESC_EEEEENS5_IJNSA_ILi128EEENSA_ILi256EEENSA_ILi32EEEEEENS_6half_tENS5_IJlSC_lEEESJ_SK_NS4_8TiledMMAINS4_8MMA_AtomIJNS4_26SM100_MMA_F16BF16_2x1SM_SSISJ_SJ_fLi128ELi256ELNS4_4UMMA5MajorE0ELSP_0ELNSO_7ScaleInE0ELSQ_0EEEEEENS4_6LayoutINS5_IJSC_SC_SC_EEENS5_IJNSA_ILi0EEESV_SV_EEEEENS5_IJNS4_10UnderscoreESY_SY_EEEEENS4_18SM100_TMA_2SM_LOADENS4_14ComposedLayoutINS4_7SwizzleILi2ELi4ELi3EEENS4_18smem_ptr_flag_bitsILi16EEENST_INS5_IJNSA_ILi8EEESH_EEENS5_IJSH_SC_EEEEEEEvNS4_8identityES11_S1B_vS1C_EENS_8epilogue10collective18CollectiveEpilogueINS1E_23Sm100TmaWarpSpecializedILi4ELi2ELi32ELb1ELb0EEEJNS5_IJNSA_ILi64EEESG_SH_EEENS5_IJNST_IS1J_SC_EENST_INS5_IJSH_SB_EEENS5_IJSC_SF_EEEEEEEESJ_SK_SJ_SK_NS1E_6fusion15FusionCallbacksIS1I_NS1Q_17LinearCombinationISJ_fSJ_fLNS_15FloatRoundStyleE2EEES1K_S1P_JEEENS4_5SM1004TMEM4LOAD26SM100_TMEM_LOAD_32dp32b32xENS4_13SM90_TMA_LOADES1B_NS4_39AutoVectorizingCopyWithAssumedAlignmentILi128EEENS4_14SM90_TMA_STOREES1B_S22_S22_EEEvvEEEEvNT_6ParamsE,"a",@progbits
	.sectionflags	@""
	.align	4
.nv.constant0._ZN7cutlass13device_kernelINS_4gemm6kernel13GemmUniversalIN4cute5tupleIJiiiiEEENS1_10collective13CollectiveMmaINS1_35MainloopSm100TmaUmmaWarpSpecializedILi3ELi2ELi4ENS5_IJNS4_1CILi2EEENSA_ILi1EEESC_EEEEENS5_IJNSA_ILi128EEENSA_ILi256EEENSA_ILi32EEEEEENS_6half_tENS5_IJlSC_lEEESJ_SK_NS4_8TiledMMAINS4_8MMA_AtomIJNS4_26SM100_MMA_F16BF16_2x1SM_SSISJ_SJ_fLi128ELi256ELNS4_4UMMA5MajorE0ELSP_0ELNSO_7ScaleInE0ELSQ_0EEEEEENS4_6LayoutINS5_IJSC_SC_SC_EEENS5_IJNSA_ILi0EEESV_SV_EEEEENS5_IJNS4_10UnderscoreESY_SY_EEEEENS4_18SM100_TMA_2SM_LOADENS4_14ComposedLayoutINS4_7SwizzleILi2ELi4ELi3EEENS4_18smem_ptr_flag_bitsILi16EEENST_INS5_IJNSA_ILi8EEESH_EEENS5_IJSH_SC_EEEEEEEvNS4_8identityES11_S1B_vS1C_EENS_8epilogue10collective18CollectiveEpilogueINS1E_23Sm100TmaWarpSpecializedILi4ELi2ELi32ELb1ELb0EEEJNS5_IJNSA_ILi64EEESG_SH_EEENS5_IJNST_IS1J_SC_EENST_INS5_IJSH_SB_EEENS5_IJSC_SF_EEEEEEEESJ_SK_SJ_SK_NS1E_6fusion15FusionCallbacksIS1I_NS1Q_17LinearCombinationISJ_fSJ_fLNS_15FloatRoundStyleE2EEES1K_S1P_JEEENS4_5SM1004TMEM4LOAD26SM100_TMEM_LOAD_32dp32b32xENS4_13SM90_TMA_LOADES1B_NS4_39AutoVectorizingCopyWithAssumedAlignmentILi128EEENS4_14SM90_TMA_STOREES1B_S22_S22_EEEvvEEEEvNT_6ParamsE:
	.zero		2944


//--------------------- SYMBOLS --------------------------

	.type		.nv.reservedSmem.offset0,@object
	.size		.nv.reservedSmem.offset0,0x4
	.type		.nv.reservedSmem.cap,@object
	.size		.nv.reservedSmem.cap,0x4
	.type		__assertfail,@function
